//
// Generated by NVIDIA NVVM Compiler
//
// Compiler Build ID: CL-36424714
// Cuda compilation tools, release 13.0, V13.0.88
// Based on NVVM 20.0.0
//

.version 9.0
.target sm_100
.address_size 64

	// .globl	_Z13matrixMulCUDAILi16EEvPiS0_S0_ii
// _ZZ13matrixMulCUDAILi16EEvPiS0_S0_iiE2As has been demoted
// _ZZ13matrixMulCUDAILi16EEvPiS0_S0_iiE2Bs has been demoted
// _ZZ13matrixMulCUDAILi32EEvPiS0_S0_iiE2As has been demoted
// _ZZ13matrixMulCUDAILi32EEvPiS0_S0_iiE2Bs has been demoted

.visible .entry _Z13matrixMulCUDAILi16EEvPiS0_S0_ii(
	.param .u64 .ptr .align 1 _Z13matrixMulCUDAILi16EEvPiS0_S0_ii_param_0,
	.param .u64 .ptr .align 1 _Z13matrixMulCUDAILi16EEvPiS0_S0_ii_param_1,
	.param .u64 .ptr .align 1 _Z13matrixMulCUDAILi16EEvPiS0_S0_ii_param_2,
	.param .u32 _Z13matrixMulCUDAILi16EEvPiS0_S0_ii_param_3,
	.param .u32 _Z13matrixMulCUDAILi16EEvPiS0_S0_ii_param_4
)
{
	.reg .pred 	%p<5>;
	.reg .b32 	%r<244>;
	.reg .b64 	%rd<26>;
	// demoted variable
	.shared .align 4 .b8 _ZZ13matrixMulCUDAILi16EEvPiS0_S0_iiE2As[1024];
	// demoted variable
	.shared .align 4 .b8 _ZZ13matrixMulCUDAILi16EEvPiS0_S0_iiE2Bs[1024];
	ld.param.u32 	%r33, [_Z13matrixMulCUDAILi16EEvPiS0_S0_ii_param_3];
	ld.param.u32 	%r34, [_Z13matrixMulCUDAILi16EEvPiS0_S0_ii_param_4];
	mov.u32 	%r36, %ctaid.x;
	mov.u32 	%r1, %ctaid.y;
	mov.u32 	%r2, %tid.x;
	mov.u32 	%r3, %tid.y;
	mul.lo.s32 	%r37, %r33, %r1;
	shl.b32 	%r241, %r37, 4;
	shl.b32 	%r240, %r36, 4;
	setp.lt.s32 	%p1, %r33, 1;
	mov.b32 	%r239, 0;
	@%p1 bra 	$L__BB0_6;
	shl.b32 	%r40, %r3, 6;
	mov.u32 	%r41, _ZZ13matrixMulCUDAILi16EEvPiS0_S0_iiE2As;
	add.s32 	%r6, %r41, %r40;
	mad.lo.s32 	%r7, %r34, %r3, %r2;
	add.s32 	%r42, %r241, 16;
	add.s32 	%r43, %r241, %r33;
	max.s32 	%r44, %r43, %r42;
	not.b32 	%r45, %r241;
	add.s32 	%r8, %r44, %r45;
	setp.lt.u32 	%p2, %r8, 16;
	mov.b32 	%r239, 0;
	@%p2 bra 	$L__BB0_4;
	shr.u32 	%r47, %r8, 4;
	add.s32 	%r48, %r47, 1;
	add.s32 	%r49, %r3, 16;
	mad.lo.s32 	%r50, %r34, %r49, %r2;
	add.s32 	%r235, %r50, %r240;
	add.s32 	%r234, %r7, %r240;
	shl.b32 	%r51, %r1, 4;
	add.s32 	%r52, %r3, %r51;
	mad.lo.s32 	%r233, %r33, %r52, %r2;
	and.b32  	%r53, %r48, 536870910;
	neg.s32 	%r232, %r53;
	mov.b32 	%r239, 0;
$L__BB0_3:
	ld.param.u64 	%rd24, [_Z13matrixMulCUDAILi16EEvPiS0_S0_ii_param_2];
	ld.param.u64 	%rd22, [_Z13matrixMulCUDAILi16EEvPiS0_S0_ii_param_1];
	mul.wide.s32 	%rd4, %r233, 4;
	cvta.to.global.u64 	%rd5, %rd22;
	add.s64 	%rd6, %rd5, %rd4;
	ld.global.u32 	%r54, [%rd6];
	shl.b32 	%r56, %r2, 2;
	add.s32 	%r57, %r6, %r56;
	st.shared.u32 	[%r57], %r54;
	cvta.to.global.u64 	%rd7, %rd24;
	mul.wide.s32 	%rd8, %r234, 4;
	add.s64 	%rd9, %rd7, %rd8;
	ld.global.u32 	%r58, [%rd9];
	mov.u32 	%r60, _ZZ13matrixMulCUDAILi16EEvPiS0_S0_iiE2Bs;
	add.s32 	%r61, %r60, %r56;
	add.s32 	%r62, %r61, %r40;
	st.shared.u32 	[%r62], %r58;
	bar.sync 	0;
	ld.shared.u32 	%r63, [%r6];
	ld.shared.u32 	%r64, [%r61];
	mad.lo.s32 	%r65, %r64, %r63, %r239;
	ld.shared.u32 	%r66, [%r6+4];
	ld.shared.u32 	%r67, [%r61+64];
	mad.lo.s32 	%r68, %r67, %r66, %r65;
	ld.shared.u32 	%r69, [%r6+8];
	ld.shared.u32 	%r70, [%r61+128];
	mad.lo.s32 	%r71, %r70, %r69, %r68;
	ld.shared.u32 	%r72, [%r6+12];
	ld.shared.u32 	%r73, [%r61+192];
	mad.lo.s32 	%r74, %r73, %r72, %r71;
	ld.shared.u32 	%r75, [%r6+16];
	ld.shared.u32 	%r76, [%r61+256];
	mad.lo.s32 	%r77, %r76, %r75, %r74;
	ld.shared.u32 	%r78, [%r6+20];
	ld.shared.u32 	%r79, [%r61+320];
	mad.lo.s32 	%r80, %r79, %r78, %r77;
	ld.shared.u32 	%r81, [%r6+24];
	ld.shared.u32 	%r82, [%r61+384];
	mad.lo.s32 	%r83, %r82, %r81, %r80;
	ld.shared.u32 	%r84, [%r6+28];
	ld.shared.u32 	%r85, [%r61+448];
	mad.lo.s32 	%r86, %r85, %r84, %r83;
	ld.shared.u32 	%r87, [%r6+32];
	ld.shared.u32 	%r88, [%r61+512];
	mad.lo.s32 	%r89, %r88, %r87, %r86;
	ld.shared.u32 	%r90, [%r6+36];
	ld.shared.u32 	%r91, [%r61+576];
	mad.lo.s32 	%r92, %r91, %r90, %r89;
	ld.shared.u32 	%r93, [%r6+40];
	ld.shared.u32 	%r94, [%r61+640];
	mad.lo.s32 	%r95, %r94, %r93, %r92;
	ld.shared.u32 	%r96, [%r6+44];
	ld.shared.u32 	%r97, [%r61+704];
	mad.lo.s32 	%r98, %r97, %r96, %r95;
	ld.shared.u32 	%r99, [%r6+48];
	ld.shared.u32 	%r100, [%r61+768];
	mad.lo.s32 	%r101, %r100, %r99, %r98;
	ld.shared.u32 	%r102, [%r6+52];
	ld.shared.u32 	%r103, [%r61+832];
	mad.lo.s32 	%r104, %r103, %r102, %r101;
	ld.shared.u32 	%r105, [%r6+56];
	ld.shared.u32 	%r106, [%r61+896];
	mad.lo.s32 	%r107, %r106, %r105, %r104;
	ld.shared.u32 	%r108, [%r6+60];
	ld.shared.u32 	%r109, [%r61+960];
	mad.lo.s32 	%r110, %r109, %r108, %r107;
	bar.sync 	0;
	shl.b32 	%r111, %r34, 4;
	add.s32 	%r112, %r240, %r111;
	ld.global.u32 	%r113, [%rd6+64];
	st.shared.u32 	[%r57], %r113;
	mul.wide.s32 	%rd10, %r235, 4;
	add.s64 	%rd11, %rd7, %rd10;
	ld.global.u32 	%r114, [%rd11];
	st.shared.u32 	[%r62], %r114;
	bar.sync 	0;
	ld.shared.u32 	%r115, [%r6];
	ld.shared.u32 	%r116, [%r61];
	mad.lo.s32 	%r117, %r116, %r115, %r110;
	ld.shared.u32 	%r118, [%r6+4];
	ld.shared.u32 	%r119, [%r61+64];
	mad.lo.s32 	%r120, %r119, %r118, %r117;
	ld.shared.u32 	%r121, [%r6+8];
	ld.shared.u32 	%r122, [%r61+128];
	mad.lo.s32 	%r123, %r122, %r121, %r120;
	ld.shared.u32 	%r124, [%r6+12];
	ld.shared.u32 	%r125, [%r61+192];
	mad.lo.s32 	%r126, %r125, %r124, %r123;
	ld.shared.u32 	%r127, [%r6+16];
	ld.shared.u32 	%r128, [%r61+256];
	mad.lo.s32 	%r129, %r128, %r127, %r126;
	ld.shared.u32 	%r130, [%r6+20];
	ld.shared.u32 	%r131, [%r61+320];
	mad.lo.s32 	%r132, %r131, %r130, %r129;
	ld.shared.u32 	%r133, [%r6+24];
	ld.shared.u32 	%r134, [%r61+384];
	mad.lo.s32 	%r135, %r134, %r133, %r132;
	ld.shared.u32 	%r136, [%r6+28];
	ld.shared.u32 	%r137, [%r61+448];
	mad.lo.s32 	%r138, %r137, %r136, %r135;
	ld.shared.u32 	%r139, [%r6+32];
	ld.shared.u32 	%r140, [%r61+512];
	mad.lo.s32 	%r141, %r140, %r139, %r138;
	ld.shared.u32 	%r142, [%r6+36];
	ld.shared.u32 	%r143, [%r61+576];
	mad.lo.s32 	%r144, %r143, %r142, %r141;
	ld.shared.u32 	%r145, [%r6+40];
	ld.shared.u32 	%r146, [%r61+640];
	mad.lo.s32 	%r147, %r146, %r145, %r144;
	ld.shared.u32 	%r148, [%r6+44];
	ld.shared.u32 	%r149, [%r61+704];
	mad.lo.s32 	%r150, %r149, %r148, %r147;
	ld.shared.u32 	%r151, [%r6+48];
	ld.shared.u32 	%r152, [%r61+768];
	mad.lo.s32 	%r153, %r152, %r151, %r150;
	ld.shared.u32 	%r154, [%r6+52];
	ld.shared.u32 	%r155, [%r61+832];
	mad.lo.s32 	%r156, %r155, %r154, %r153;
	ld.shared.u32 	%r157, [%r6+56];
	ld.shared.u32 	%r158, [%r61+896];
	mad.lo.s32 	%r159, %r158, %r157, %r156;
	ld.shared.u32 	%r160, [%r6+60];
	ld.shared.u32 	%r161, [%r61+960];
	mad.lo.s32 	%r239, %r161, %r160, %r159;
	bar.sync 	0;
	add.s32 	%r241, %r241, 32;
	add.s32 	%r240, %r112, %r111;
	shl.b32 	%r162, %r34, 5;
	add.s32 	%r235, %r235, %r162;
	add.s32 	%r234, %r234, %r162;
	add.s32 	%r233, %r233, 32;
	add.s32 	%r232, %r232, 2;
	setp.ne.s32 	%p3, %r232, 0;
	@%p3 bra 	$L__BB0_3;
$L__BB0_4:
	and.b32  	%r163, %r8, 16;
	setp.ne.s32 	%p4, %r163, 0;
	@%p4 bra 	$L__BB0_6;
	ld.param.u64 	%rd25, [_Z13matrixMulCUDAILi16EEvPiS0_S0_ii_param_2];
	ld.param.u64 	%rd23, [_Z13matrixMulCUDAILi16EEvPiS0_S0_ii_param_1];
	mad.lo.s32 	%r165, %r33, %r3, %r2;
	add.s32 	%r166, %r165, %r241;
	cvta.to.global.u64 	%rd12, %rd23;
	mul.wide.s32 	%rd13, %r166, 4;
	add.s64 	%rd14, %rd12, %rd13;
	ld.global.u32 	%r167, [%rd14];
	shl.b32 	%r168, %r2, 2;
	add.s32 	%r169, %r6, %r168;
	st.shared.u32 	[%r169], %r167;
	add.s32 	%r171, %r7, %r240;
	cvta.to.global.u64 	%rd15, %rd25;
	mul.wide.s32 	%rd16, %r171, 4;
	add.s64 	%rd17, %rd15, %rd16;
	ld.global.u32 	%r172, [%rd17];
	mov.u32 	%r174, _ZZ13matrixMulCUDAILi16EEvPiS0_S0_iiE2Bs;
	add.s32 	%r175, %r174, %r168;
	add.s32 	%r176, %r175, %r40;
	st.shared.u32 	[%r176], %r172;
	bar.sync 	0;
	ld.shared.u32 	%r177, [%r6];
	ld.shared.u32 	%r178, [%r175];
	mad.lo.s32 	%r179, %r178, %r177, %r239;
	ld.shared.u32 	%r180, [%r6+4];
	ld.shared.u32 	%r181, [%r175+64];
	mad.lo.s32 	%r182, %r181, %r180, %r179;
	ld.shared.u32 	%r183, [%r6+8];
	ld.shared.u32 	%r184, [%r175+128];
	mad.lo.s32 	%r185, %r184, %r183, %r182;
	ld.shared.u32 	%r186, [%r6+12];
	ld.shared.u32 	%r187, [%r175+192];
	mad.lo.s32 	%r188, %r187, %r186, %r185;
	ld.shared.u32 	%r189, [%r6+16];
	ld.shared.u32 	%r190, [%r175+256];
	mad.lo.s32 	%r191, %r190, %r189, %r188;
	ld.shared.u32 	%r192, [%r6+20];
	ld.shared.u32 	%r193, [%r175+320];
	mad.lo.s32 	%r194, %r193, %r192, %r191;
	ld.shared.u32 	%r195, [%r6+24];
	ld.shared.u32 	%r196, [%r175+384];
	mad.lo.s32 	%r197, %r196, %r195, %r194;
	ld.shared.u32 	%r198, [%r6+28];
	ld.shared.u32 	%r199, [%r175+448];
	mad.lo.s32 	%r200, %r199, %r198, %r197;
	ld.shared.u32 	%r201, [%r6+32];
	ld.shared.u32 	%r202, [%r175+512];
	mad.lo.s32 	%r203, %r202, %r201, %r200;
	ld.shared.u32 	%r204, [%r6+36];
	ld.shared.u32 	%r205, [%r175+576];
	mad.lo.s32 	%r206, %r205, %r204, %r203;
	ld.shared.u32 	%r207, [%r6+40];
	ld.shared.u32 	%r208, [%r175+640];
	mad.lo.s32 	%r209, %r208, %r207, %r206;
	ld.shared.u32 	%r210, [%r6+44];
	ld.shared.u32 	%r211, [%r175+704];
	mad.lo.s32 	%r212, %r211, %r210, %r209;
	ld.shared.u32 	%r213, [%r6+48];
	ld.shared.u32 	%r214, [%r175+768];
	mad.lo.s32 	%r215, %r214, %r213, %r212;
	ld.shared.u32 	%r216, [%r6+52];
	ld.shared.u32 	%r217, [%r175+832];
	mad.lo.s32 	%r218, %r217, %r216, %r215;
	ld.shared.u32 	%r219, [%r6+56];
	ld.shared.u32 	%r220, [%r175+896];
	mad.lo.s32 	%r221, %r220, %r219, %r218;
	ld.shared.u32 	%r222, [%r6+60];
	ld.shared.u32 	%r223, [%r175+960];
	mad.lo.s32 	%r239, %r223, %r222, %r221;
	bar.sync 	0;
$L__BB0_6:
	ld.param.u64 	%rd21, [_Z13matrixMulCUDAILi16EEvPiS0_S0_ii_param_0];
	cvta.to.global.u64 	%rd18, %rd21;
	mul.lo.s32 	%r224, %r34, %r1;
	shl.b32 	%r225, %r224, 4;
	shl.b32 	%r227, %r36, 4;
	add.s32 	%r229, %r227, %r2;
	mad.lo.s32 	%r230, %r34, %r3, %r229;
	add.s32 	%r231, %r230, %r225;
	mul.wide.s32 	%rd19, %r231, 4;
	add.s64 	%rd20, %rd18, %rd19;
	st.global.u32 	[%rd20], %r239;
	ret;

}
	// .globl	_Z13matrixMulCUDAILi32EEvPiS0_S0_ii
.visible .entry _Z13matrixMulCUDAILi32EEvPiS0_S0_ii(
	.param .u64 .ptr .align 1 _Z13matrixMulCUDAILi32EEvPiS0_S0_ii_param_0,
	.param .u64 .ptr .align 1 _Z13matrixMulCUDAILi32EEvPiS0_S0_ii_param_1,
	.param .u64 .ptr .align 1 _Z13matrixMulCUDAILi32EEvPiS0_S0_ii_param_2,
	.param .u32 _Z13matrixMulCUDAILi32EEvPiS0_S0_ii_param_3,
	.param .u32 _Z13matrixMulCUDAILi32EEvPiS0_S0_ii_param_4
)
{
	.reg .pred 	%p<3>;
	.reg .b32 	%r<141>;
	.reg .b64 	%rd<13>;
	// demoted variable
	.shared .align 4 .b8 _ZZ13matrixMulCUDAILi32EEvPiS0_S0_iiE2As[4096];
	// demoted variable
	.shared .align 4 .b8 _ZZ13matrixMulCUDAILi32EEvPiS0_S0_iiE2Bs[4096];
	ld.param.u64 	%rd3, [_Z13matrixMulCUDAILi32EEvPiS0_S0_ii_param_0];
	ld.param.u64 	%rd4, [_Z13matrixMulCUDAILi32EEvPiS0_S0_ii_param_1];
	ld.param.u64 	%rd5, [_Z13matrixMulCUDAILi32EEvPiS0_S0_ii_param_2];
	ld.param.u32 	%r23, [_Z13matrixMulCUDAILi32EEvPiS0_S0_ii_param_3];
	ld.param.u32 	%r24, [_Z13matrixMulCUDAILi32EEvPiS0_S0_ii_param_4];
	mov.u32 	%r26, %ctaid.x;
	mov.u32 	%r1, %ctaid.y;
	mov.u32 	%r2, %tid.x;
	mov.u32 	%r3, %tid.y;
	mul.lo.s32 	%r27, %r23, %r1;
	shl.b32 	%r138, %r27, 5;
	shl.b32 	%r5, %r26, 5;
	shl.b32 	%r6, %r24, 5;
	setp.lt.s32 	%p1, %r23, 1;
	mov.b32 	%r140, 0;
	@%p1 bra 	$L__BB1_3;
	shl.b32 	%r29, %r3, 7;
	mov.u32 	%r30, _ZZ13matrixMulCUDAILi32EEvPiS0_S0_iiE2As;
	add.s32 	%r7, %r30, %r29;
	shl.b32 	%r31, %r2, 2;
	add.s32 	%r8, %r7, %r31;
	mov.u32 	%r32, _ZZ13matrixMulCUDAILi32EEvPiS0_S0_iiE2Bs;
	add.s32 	%r10, %r32, %r31;
	add.s32 	%r9, %r10, %r29;
	mad.lo.s32 	%r33, %r24, %r3, %r2;
	add.s32 	%r137, %r33, %r5;
	shl.b32 	%r34, %r1, 5;
	add.s32 	%r35, %r3, %r34;
	mad.lo.s32 	%r136, %r23, %r35, %r2;
	add.s32 	%r13, %r138, %r23;
	cvta.to.global.u64 	%rd1, %rd4;
	cvta.to.global.u64 	%rd2, %rd5;
	mov.b32 	%r140, 0;
$L__BB1_2:
	mul.wide.s32 	%rd6, %r137, 4;
	add.s64 	%rd7, %rd2, %rd6;
	mul.wide.s32 	%rd8, %r136, 4;
	add.s64 	%rd9, %rd1, %rd8;
	ld.global.u32 	%r36, [%rd9];
	st.shared.u32 	[%r8], %r36;
	ld.global.u32 	%r37, [%rd7];
	st.shared.u32 	[%r9], %r37;
	bar.sync 	0;
	ld.shared.u32 	%r38, [%r7];
	ld.shared.u32 	%r39, [%r10];
	mad.lo.s32 	%r40, %r39, %r38, %r140;
	ld.shared.u32 	%r41, [%r7+4];
	ld.shared.u32 	%r42, [%r10+128];
	mad.lo.s32 	%r43, %r42, %r41, %r40;
	ld.shared.u32 	%r44, [%r7+8];
	ld.shared.u32 	%r45, [%r10+256];
	mad.lo.s32 	%r46, %r45, %r44, %r43;
	ld.shared.u32 	%r47, [%r7+12];
	ld.shared.u32 	%r48, [%r10+384];
	mad.lo.s32 	%r49, %r48, %r47, %r46;
	ld.shared.u32 	%r50, [%r7+16];
	ld.shared.u32 	%r51, [%r10+512];
	mad.lo.s32 	%r52, %r51, %r50, %r49;
	ld.shared.u32 	%r53, [%r7+20];
	ld.shared.u32 	%r54, [%r10+640];
	mad.lo.s32 	%r55, %r54, %r53, %r52;
	ld.shared.u32 	%r56, [%r7+24];
	ld.shared.u32 	%r57, [%r10+768];
	mad.lo.s32 	%r58, %r57, %r56, %r55;
	ld.shared.u32 	%r59, [%r7+28];
	ld.shared.u32 	%r60, [%r10+896];
	mad.lo.s32 	%r61, %r60, %r59, %r58;
	ld.shared.u32 	%r62, [%r7+32];
	ld.shared.u32 	%r63, [%r10+1024];
	mad.lo.s32 	%r64, %r63, %r62, %r61;
	ld.shared.u32 	%r65, [%r7+36];
	ld.shared.u32 	%r66, [%r10+1152];
	mad.lo.s32 	%r67, %r66, %r65, %r64;
	ld.shared.u32 	%r68, [%r7+40];
	ld.shared.u32 	%r69, [%r10+1280];
	mad.lo.s32 	%r70, %r69, %r68, %r67;
	ld.shared.u32 	%r71, [%r7+44];
	ld.shared.u32 	%r72, [%r10+1408];
	mad.lo.s32 	%r73, %r72, %r71, %r70;
	ld.shared.u32 	%r74, [%r7+48];
	ld.shared.u32 	%r75, [%r10+1536];
	mad.lo.s32 	%r76, %r75, %r74, %r73;
	ld.shared.u32 	%r77, [%r7+52];
	ld.shared.u32 	%r78, [%r10+1664];
	mad.lo.s32 	%r79, %r78, %r77, %r76;
	ld.shared.u32 	%r80, [%r7+56];
	ld.shared.u32 	%r81, [%r10+1792];
	mad.lo.s32 	%r82, %r81, %r80, %r79;
	ld.shared.u32 	%r83, [%r7+60];
	ld.shared.u32 	%r84, [%r10+1920];
	mad.lo.s32 	%r85, %r84, %r83, %r82;
	ld.shared.u32 	%r86, [%r7+64];
	ld.shared.u32 	%r87, [%r10+2048];
	mad.lo.s32 	%r88, %r87, %r86, %r85;
	ld.shared.u32 	%r89, [%r7+68];
	ld.shared.u32 	%r90, [%r10+2176];
	mad.lo.s32 	%r91, %r90, %r89, %r88;
	ld.shared.u32 	%r92, [%r7+72];
	ld.shared.u32 	%r93, [%r10+2304];
	mad.lo.s32 	%r94, %r93, %r92, %r91;
	ld.shared.u32 	%r95, [%r7+76];
	ld.shared.u32 	%r96, [%r10+2432];
	mad.lo.s32 	%r97, %r96, %r95, %r94;
	ld.shared.u32 	%r98, [%r7+80];
	ld.shared.u32 	%r99, [%r10+2560];
	mad.lo.s32 	%r100, %r99, %r98, %r97;
	ld.shared.u32 	%r101, [%r7+84];
	ld.shared.u32 	%r102, [%r10+2688];
	mad.lo.s32 	%r103, %r102, %r101, %r100;
	ld.shared.u32 	%r104, [%r7+88];
	ld.shared.u32 	%r105, [%r10+2816];
	mad.lo.s32 	%r106, %r105, %r104, %r103;
	ld.shared.u32 	%r107, [%r7+92];
	ld.shared.u32 	%r108, [%r10+2944];
	mad.lo.s32 	%r109, %r108, %r107, %r106;
	ld.shared.u32 	%r110, [%r7+96];
	ld.shared.u32 	%r111, [%r10+3072];
	mad.lo.s32 	%r112, %r111, %r110, %r109;
	ld.shared.u32 	%r113, [%r7+100];
	ld.shared.u32 	%r114, [%r10+3200];
	mad.lo.s32 	%r115, %r114, %r113, %r112;
	ld.shared.u32 	%r116, [%r7+104];
	ld.shared.u32 	%r117, [%r10+3328];
	mad.lo.s32 	%r118, %r117, %r116, %r115;
	ld.shared.u32 	%r119, [%r7+108];
	ld.shared.u32 	%r120, [%r10+3456];
	mad.lo.s32 	%r121, %r120, %r119, %r118;
	ld.shared.u32 	%r122, [%r7+112];
	ld.shared.u32 	%r123, [%r10+3584];
	mad.lo.s32 	%r124, %r123, %r122, %r121;
	ld.shared.u32 	%r125, [%r7+116];
	ld.shared.u32 	%r126, [%r10+3712];
	mad.lo.s32 	%r127, %r126, %r125, %r124;
	ld.shared.u32 	%r128, [%r7+120];
	ld.shared.u32 	%r129, [%r10+3840];
	mad.lo.s32 	%r130, %r129, %r128, %r127;
	ld.shared.u32 	%r131, [%r7+124];
	ld.shared.u32 	%r132, [%r10+3968];
	mad.lo.s32 	%r140, %r132, %r131, %r130;
	bar.sync 	0;
	add.s32 	%r138, %r138, 32;
	add.s32 	%r137, %r137, %r6;
	add.s32 	%r136, %r136, 32;
	setp.lt.s32 	%p2, %r138, %r13;
	@%p2 bra 	$L__BB1_2;
$L__BB1_3:
	cvta.to.global.u64 	%rd10, %rd3;
	add.s32 	%r133, %r5, %r2;
	mad.lo.s32 	%r134, %r24, %r3, %r133;
	mad.lo.s32 	%r135, %r6, %r1, %r134;
	mul.wide.s32 	%rd11, %r135, 4;
	add.s64 	%rd12, %rd10, %rd11;
	st.global.u32 	[%rd12], %r140;
	ret;

}


// ===== COMPILED SASS (sm_100) =====

	.target	sm_100

	.elftype	@"ET_EXEC"


//--------------------- .note.nv.tkinfo           --------------------------
	.section	.note.nv.tkinfo,"",@"SHT_NOTE"
	.sectionflags	@"SHF_NOTE_NV_TKINFO"
	.tkinfo
        /*0018*/ 	.word	0x00000002
        /*0030*/ 	.string	""
        /*0030*/ 	.string	"ptxas"
        /*0030*/ 	.string	"Cuda compilation tools, release 13.0, V13.0.88"
        /*0030*/ 	.string	"Build cuda_13.0.r13.0/compiler.36424714_0"
        /*0030*/ 	.string	"-arch sm_100 -m 64 "



//--------------------- .note.nv.cuinfo           --------------------------
	.section	.note.nv.cuinfo,"",@"SHT_NOTE"
	.sectionflags	@"SHF_NOTE_NV_CUINFO"
        /*0018*/ 	.short	0x0002
        /*001a*/ 	.short	0x0064
        /*001c*/ 	.short	0x0082
	.zero		2


//--------------------- .nv.info                  --------------------------
	.section	.nv.info,"",@"SHT_CUDA_INFO"
	.align	4


	//----- nvinfo : EIATTR_REGCOUNT
	.align		4
        /*0000*/ 	.byte	0x04, 0x2f
        /*0002*/ 	.short	(.L_1 - .L_0)
	.align		4
.L_0:
        /*0004*/ 	.word	index@(_Z13matrixMulCUDAILi16EEvPiS0_S0_ii)
        /*0008*/ 	.word	0x00000020


	//----- nvinfo : EIATTR_FRAME_SIZE
	.align		4
.L_1:
        /*000c*/ 	.byte	0x04, 0x11
        /*000e*/ 	.short	(.L_3 - .L_2)
	.align		4
.L_2:
        /*0010*/ 	.word	index@(_Z13matrixMulCUDAILi16EEvPiS0_S0_ii)
        /*0014*/ 	.word	0x00000000


	//----- nvinfo : EIATTR_REGCOUNT
	.align		4
.L_3:
        /*0018*/ 	.byte	0x04, 0x2f
        /*001a*/ 	.short	(.L_5 - .L_4)
	.align		4
.L_4:
        /*001c*/ 	.word	index@(_Z13matrixMulCUDAILi32EEvPiS0_S0_ii)
        /*0020*/ 	.word	0x0000001f


	//----- nvinfo : EIATTR_FRAME_SIZE
	.align		4
.L_5:
        /*0024*/ 	.byte	0x04, 0x11
        /*0026*/ 	.short	(.L_7 - .L_6)
	.align		4
.L_6:
        /*0028*/ 	.word	index@(_Z13matrixMulCUDAILi32EEvPiS0_S0_ii)
        /*002c*/ 	.word	0x00000000


	//----- nvinfo : EIATTR_MIN_STACK_SIZE
	.align		4
.L_7:
        /*0030*/ 	.byte	0x04, 0x12
        /*0032*/ 	.short	(.L_9 - .L_8)
	.align		4
.L_8:
        /*0034*/ 	.word	index@(_Z13matrixMulCUDAILi32EEvPiS0_S0_ii)
        /*0038*/ 	.word	0x00000000


	//----- nvinfo : EIATTR_MIN_STACK_SIZE
	.align		4
.L_9:
        /*003c*/ 	.byte	0x04, 0x12
        /*003e*/ 	.short	(.L_11 - .L_10)
	.align		4
.L_10:
        /*0040*/ 	.word	index@(_Z13matrixMulCUDAILi16EEvPiS0_S0_ii)
        /*0044*/ 	.word	0x00000000
.L_11:


//--------------------- .nv.compat                --------------------------
	.section	.nv.compat,"",@"SHT_CUDA_COMPAT_INFO"
	.align	4
        /*0000*/ 	.byte	0x02, 0x09, 0x00, 0x00, 0x02, 0x02, 0x01, 0x00, 0x02, 0x05, 0x05, 0x00, 0x03, 0x07, 0x01, 0x01
        /*0010*/ 	.byte	0x02, 0x03, 0x00, 0x00, 0x02, 0x06, 0x01, 0x00, 0x04, 0x0b, 0x08, 0x00, 0x09, 0x00, 0x00, 0x00
        /*0020*/ 	.byte	0x00, 0x00, 0x00, 0x00


//--------------------- .nv.info._Z13matrixMulCUDAILi32EEvPiS0_S0_ii --------------------------
	.section	.nv.info._Z13matrixMulCUDAILi32EEvPiS0_S0_ii,"",@"SHT_CUDA_INFO"
	.sectionflags	@""
	.align	4


	//----- nvinfo : EIATTR_CUDA_API_VERSION
	.align		4
        /*0000*/ 	.byte	0x04, 0x37
        /*0002*/ 	.short	(.L_13 - .L_12)
.L_12:
        /*0004*/ 	.word	0x00000082


	//----- nvinfo : EIATTR_KPARAM_INFO
	.align		4
.L_13:
        /*0008*/ 	.byte	0x04, 0x17
        /*000a*/ 	.short	(.L_15 - .L_14)
.L_14:
        /*000c*/ 	.word	0x00000000
        /*0010*/ 	.short	0x0004
        /*0012*/ 	.short	0x001c
        /*0014*/ 	.byte	0x00, 0xf0, 0x11, 0x00


	//----- nvinfo : EIATTR_KPARAM_INFO
	.align		4
.L_15:
        /*0018*/ 	.byte	0x04, 0x17
        /*001a*/ 	.short	(.L_17 - .L_16)
.L_16:
        /*001c*/ 	.word	0x00000000
        /*0020*/ 	.short	0x0003
        /*0022*/ 	.short	0x0018
        /*0024*/ 	.byte	0x00, 0xf0, 0x11, 0x00


	//----- nvinfo : EIATTR_KPARAM_INFO
	.align		4
.L_17:
        /*0028*/ 	.byte	0x04, 0x17
        /*002a*/ 	.short	(.L_19 - .L_18)
.L_18:
        /*002c*/ 	.word	0x00000000
        /*0030*/ 	.short	0x0002
        /*0032*/ 	.short	0x0010
        /*0034*/ 	.byte	0x00, 0xf5, 0x21, 0x00


	//----- nvinfo : EIATTR_KPARAM_INFO
	.align		4
.L_19:
        /*0038*/ 	.byte	0x04, 0x17
        /*003a*/ 	.short	(.L_21 - .L_20)
.L_20:
        /*003c*/ 	.word	0x00000000
        /*0040*/ 	.short	0x0001
        /*0042*/ 	.short	0x0008
        /*0044*/ 	.byte	0x00, 0xf5, 0x21, 0x00


	//----- nvinfo : EIATTR_KPARAM_INFO
	.align		4
.L_21:
        /*0048*/ 	.byte	0x04, 0x17
        /*004a*/ 	.short	(.L_23 - .L_22)
.L_22:
        /*004c*/ 	.word	0x00000000
        /*0050*/ 	.short	0x0000
        /*0052*/ 	.short	0x0000
        /*0054*/ 	.byte	0x00, 0xf5, 0x21, 0x00


	//----- nvinfo : EIATTR_SPARSE_MMA_MASK
	.align		4
.L_23:
        /*0058*/ 	.byte	0x03, 0x50
        /*005a*/ 	.short	0x0000


	//----- nvinfo : EIATTR_MAXREG_COUNT
	.align		4
        /*005c*/ 	.byte	0x03, 0x1b
        /*005e*/ 	.short	0x00ff


	//----- nvinfo : EIATTR_NUM_BARRIERS
	.align		4
        /*0060*/ 	.byte	0x02, 0x4c
        /*0062*/ 	.byte	0x01
	.zero		1


	//----- nvinfo : EIATTR_MERCURY_ISA_VERSION
	.align		4
        /*0064*/ 	.byte	0x03, 0x5f
        /*0066*/ 	.short	0x0101


	//----- nvinfo : EIATTR_VRC_CTA_INIT_COUNT
	.align		4
        /*0068*/ 	.byte	0x02, 0x4a
	.zero		1
	.zero		1


	//----- nvinfo : EIATTR_EXIT_INSTR_OFFSETS
	.align		4
        /*006c*/ 	.byte	0x04, 0x1c
        /*006e*/ 	.short	(.L_25 - .L_24)


	//   ....[0]....
.L_24:
        /*0070*/ 	.word	0x00000790


	//----- nvinfo : EIATTR_CBANK_PARAM_SIZE
	.align		4
.L_25:
        /*0074*/ 	.byte	0x03, 0x19
        /*0076*/ 	.short	0x0020


	//----- nvinfo : EIATTR_PARAM_CBANK
	.align		4
        /*0078*/ 	.byte	0x04, 0x0a
        /*007a*/ 	.short	(.L_27 - .L_26)
	.align		4
.L_26:
        /*007c*/ 	.word	index@(.nv.constant0._Z13matrixMulCUDAILi32EEvPiS0_S0_ii)
        /*0080*/ 	.short	0x0380
        /*0082*/ 	.short	0x0020


	//----- nvinfo : EIATTR_SW_WAR
	.align		4
.L_27:
        /*0084*/ 	.byte	0x04, 0x36
        /*0086*/ 	.short	(.L_29 - .L_28)
.L_28:
        /*0088*/ 	.word	0x00000008
.L_29:


//--------------------- .nv.info._Z13matrixMulCUDAILi16EEvPiS0_S0_ii --------------------------
	.section	.nv.info._Z13matrixMulCUDAILi16EEvPiS0_S0_ii,"",@"SHT_CUDA_INFO"
	.sectionflags	@""
	.align	4


	//----- nvinfo : EIATTR_CUDA_API_VERSION
	.align		4
        /*0000*/ 	.byte	0x04, 0x37
        /*0002*/ 	.short	(.L_31 - .L_30)
.L_30:
        /*0004*/ 	.word	0x00000082


	//----- nvinfo : EIATTR_KPARAM_INFO
	.align		4
.L_31:
        /*0008*/ 	.byte	0x04, 0x17
        /*000a*/ 	.short	(.L_33 - .L_32)
.L_32:
        /*000c*/ 	.word	0x00000000
        /*0010*/ 	.short	0x0004
        /*0012*/ 	.short	0x001c
        /*0014*/ 	.byte	0x00, 0xf0, 0x11, 0x00


	//----- nvinfo : EIATTR_KPARAM_INFO
	.align		4
.L_33:
        /*0018*/ 	.byte	0x04, 0x17
        /*001a*/ 	.short	(.L_35 - .L_34)
.L_34:
        /*001c*/ 	.word	0x00000000
        /*0020*/ 	.short	0x0003
        /*0022*/ 	.short	0x0018
        /*0024*/ 	.byte	0x00, 0xf0, 0x11, 0x00


	//----- nvinfo : EIATTR_KPARAM_INFO
	.align		4
.L_35:
        /*0028*/ 	.byte	0x04, 0x17
        /*002a*/ 	.short	(.L_37 - .L_36)
.L_36:
        /*002c*/ 	.word	0x00000000
        /*0030*/ 	.short	0x0002
        /*0032*/ 	.short	0x0010
        /*0034*/ 	.byte	0x00, 0xf5, 0x21, 0x00


	//----- nvinfo : EIATTR_KPARAM_INFO
	.align		4
.L_37:
        /*0038*/ 	.byte	0x04, 0x17
        /*003a*/ 	.short	(.L_39 - .L_38)
.L_38:
        /*003c*/ 	.word	0x00000000
        /*0040*/ 	.short	0x0001
        /*0042*/ 	.short	0x0008
        /*0044*/ 	.byte	0x00, 0xf5, 0x21, 0x00


	//----- nvinfo : EIATTR_KPARAM_INFO
	.align		4
.L_39:
        /*0048*/ 	.byte	0x04, 0x17
        /*004a*/ 	.short	(.L_41 - .L_40)
.L_40:
        /*004c*/ 	.word	0x00000000
        /*0050*/ 	.short	0x0000
        /*0052*/ 	.short	0x0000
        /*0054*/ 	.byte	0x00, 0xf5, 0x21, 0x00


	//----- nvinfo : EIATTR_SPARSE_MMA_MASK
	.align		4
.L_41:
        /*0058*/ 	.byte	0x03, 0x50
        /*005a*/ 	.short	0x0000


	//----- nvinfo : EIATTR_MAXREG_COUNT
	.align		4
        /*005c*/ 	.byte	0x03, 0x1b
        /*005e*/ 	.short	0x00ff


	//----- nvinfo : EIATTR_NUM_BARRIERS
	.align		4
        /*0060*/ 	.byte	0x02, 0x4c
        /*0062*/ 	.byte	0x01
	.zero		1


	//----- nvinfo : EIATTR_MERCURY_ISA_VERSION
	.align		4
        /*0064*/ 	.byte	0x03, 0x5f
        /*0066*/ 	.short	0x0101


	//----- nvinfo : EIATTR_VRC_CTA_INIT_COUNT
	.align		4
        /*0068*/ 	.byte	0x02, 0x4a
	.zero		1
	.zero		1


	//----- nvinfo : EIATTR_EXIT_INSTR_OFFSETS
	.align		4
        /*006c*/ 	.byte	0x04, 0x1c
        /*006e*/ 	.short	(.L_43 - .L_42)


	//   ....[0]....
.L_42:
        /*0070*/ 	.word	0x00000cb0


	//----- nvinfo : EIATTR_CBANK_PARAM_SIZE
	.align		4
.L_43:
        /*0074*/ 	.byte	0x03, 0x19
        /*0076*/ 	.short	0x0020


	//----- nvinfo : EIATTR_PARAM_CBANK
	.align		4
        /*0078*/ 	.byte	0x04, 0x0a
        /*007a*/ 	.short	(.L_45 - .L_44)
	.align		4
.L_44:
        /*007c*/ 	.word	index@(.nv.constant0._Z13matrixMulCUDAILi16EEvPiS0_S0_ii)
        /*0080*/ 	.short	0x0380
        /*0082*/ 	.short	0x0020


	//----- nvinfo : EIATTR_SW_WAR
	.align		4
.L_45:
        /*0084*/ 	.byte	0x04, 0x36
        /*0086*/ 	.short	(.L_47 - .L_46)
.L_46:
        /*0088*/ 	.word	0x00000008
.L_47:


//--------------------- .nv.callgraph             --------------------------
	.section	.nv.callgraph,"",@"SHT_CUDA_CALLGRAPH"
	.align	4
	.sectionentsize	8
	.align		4
        /*0000*/ 	.word	0x00000000
	.align		4
        /*0004*/ 	.word	0xffffffff
	.align		4
        /*0008*/ 	.word	0x00000000
	.align		4
        /*000c*/ 	.word	0xfffffffe
	.align		4
        /*0010*/ 	.word	0x00000000
	.align		4
        /*0014*/ 	.word	0xfffffffd
	.align		4
        /*0018*/ 	.word	0x00000000
	.align		4
        /*001c*/ 	.word	0xfffffffc


//--------------------- .text._Z13matrixMulCUDAILi32EEvPiS0_S0_ii --------------------------
	.section	.text._Z13matrixMulCUDAILi32EEvPiS0_S0_ii,"ax",@progbits
	.align	128
        .global         _Z13matrixMulCUDAILi32EEvPiS0_S0_ii
        .type           _Z13matrixMulCUDAILi32EEvPiS0_S0_ii,@function
        .size           _Z13matrixMulCUDAILi32EEvPiS0_S0_ii,(.L_x_7 - _Z13matrixMulCUDAILi32EEvPiS0_S0_ii)
        .other          _Z13matrixMulCUDAILi32EEvPiS0_S0_ii,@"STO_CUDA_ENTRY STV_DEFAULT"
_Z13matrixMulCUDAILi32EEvPiS0_S0_ii:
.text._Z13matrixMulCUDAILi32EEvPiS0_S0_ii:
[----:B------:R-:W-:Y:S01]  /*0000*/  LDC R1, c[0x0][0x37c] ;  /* 0x0000df00ff017b82 */ /* 0x000fe20000000800 */
[----:B------:R-:W0:Y:S01]  /*0010*/  LDCU.64 UR10, c[0x0][0x398] ;  /* 0x00007300ff0a77ac */ /* 0x000e220008000a00 */
[----:B------:R-:W1:Y:S01]  /*0020*/  S2R R5, SR_CTAID.X ;  /* 0x0000000000057919 */ /* 0x000e620000002500 */
[----:B------:R-:W-:Y:S01]  /*0030*/  HFMA2 R27, -RZ, RZ, 0, 0 ;  /* 0x00000000ff1b7431 */ /* 0x000fe200000001ff */
[----:B------:R-:W2:Y:S01]  /*0040*/  LDCU.64 UR8, c[0x0][0x358] ;  /* 0x00006b00ff0877ac */ /* 0x000ea20008000a00 */
[----:B------:R-:W3:Y:S01]  /*0050*/  S2R R0, SR_TID.X ;  /* 0x0000000000007919 */ /* 0x000ee20000002100 */
[----:B------:R-:W4:Y:S01]  /*0060*/  S2R R3, SR_TID.Y ;  /* 0x0000000000037919 */ /* 0x000f220000002200 */
[----:B------:R-:W1:Y:S01]  /*0070*/  S2R R2, SR_CTAID.Y ;  /* 0x0000000000027919 */ /* 0x000e620000002600 */
[----:B0-----:R-:W-:Y:S02]  /*0080*/  UISETP.GE.AND UP0, UPT, UR10, 0x1, UPT ;  /* 0x000000010a00788c */ /* 0x001fe4000bf06270 */
[----:B------:R-:W-:-:S07]  /*0090*/  USHF.L.U32 UR7, UR11, 0x5, URZ ;  /* 0x000000050b077899 */ /* 0x000fce00080006ff */
[----:B--2---:R-:W-:Y:S05]  /*00a0*/  BRA.U !UP0, `(.L_x_0) ;  /* 0x0000000508a07547 */ /* 0x004fea000b800000 */
[----:B------:R-:W0:Y:S01]  /*00b0*/  S2UR UR6, SR_CgaCtaId ;  /* 0x00000000000679c3 */ /* 0x000e220000008800 */
[----:B------:R-:W-:Y:S01]  /*00c0*/  UMOV UR4, 0x400 ;  /* 0x0000040000047882 */ /* 0x000fe20000000000 */
[C---:B-1----:R-:W-:Y:S01]  /*00d0*/  IMAD R21, R2.reuse, UR10, RZ ;  /* 0x0000000a02157c24 */ /* 0x042fe2000f8e02ff */
[----:B------:R-:W-:Y:S01]  /*00e0*/  UIADD3 UR5, UPT, UPT, UR4, 0x1000, URZ ;  /* 0x0000100004057890 */ /* 0x000fe2000fffe0ff */
[--C-:B---34-:R-:W-:Y:S01]  /*00f0*/  IMAD R4, R3, UR11, R0.reuse ;  /* 0x0000000b03047c24 */ /* 0x118fe2000f8e0200 */
[----:B------:R-:W-:Y:S02]  /*0100*/  LEA R9, R2, R3, 0x5 ;  /* 0x0000000302097211 */ /* 0x000fe400078e28ff */
[----:B------:R-:W-:Y:S01]  /*0110*/  SHF.L.U32 R21, R21, 0x5, RZ ;  /* 0x0000000515157819 */ /* 0x000fe200000006ff */
[----:B------:R-:W1:Y:S01]  /*0120*/  LDC.64 R24, c[0x0][0x390] ;  /* 0x0000e400ff187b82 */ /* 0x000e620000000a00 */
[----:B------:R-:W-:Y:S01]  /*0130*/  LEA R7, R5, R4, 0x5 ;  /* 0x0000000405077211 */ /* 0x000fe200078e28ff */
[----:B------:R-:W-:Y:S01]  /*0140*/  IMAD R6, R9, UR10, R0 ;  /* 0x0000000a09067c24 */ /* 0x000fe2000f8e0200 */
[----:B------:R-:W-:-:S02]  /*0150*/  MOV R27, RZ ;  /* 0x000000ff001b7202 */ /* 0x000fc40000000f00 */
[----:B------:R-:W-:-:S03]  /*0160*/  IADD3 R4, PT, PT, R21, UR10, RZ ;  /* 0x0000000a15047c10 */ /* 0x000fc6000fffe0ff */
[----:B------:R-:W2:Y:S01]  /*0170*/  LDC.64 R22, c[0x0][0x388] ;  /* 0x0000e200ff167b82 */ /* 0x000ea20000000a00 */
[----:B0-----:R-:W-:Y:S02]  /*0180*/  ULEA UR4, UR6, UR4, 0x18 ;  /* 0x0000000406047291 */ /* 0x001fe4000f8ec0ff */
[----:B------:R-:W-:-:S04]  /*0190*/  ULEA UR5, UR6, UR5, 0x18 ;  /* 0x0000000506057291 */ /* 0x000fc8000f8ec0ff */
[C---:B------:R-:W-:Y:S02]  /*01a0*/  LEA R19, R3.reuse, UR4, 0x7 ;  /* 0x0000000403137c11 */ /* 0x040fe4000f8e38ff */
[C---:B------:R-:W-:Y:S02]  /*01b0*/  LEA R18, R0.reuse, UR5, 0x2 ;  /* 0x0000000500127c11 */ /* 0x040fe4000f8e10ff */
[----:B------:R-:W-:Y:S02]  /*01c0*/  LEA R17, R0, R19, 0x2 ;  /* 0x0000001300117211 */ /* 0x000fe400078e10ff */
[----:B------:R-:W-:-:S07]  /*01d0*/  LEA R16, R3, R18, 0x7 ;  /* 0x0000001203107211 */ /* 0x000fce00078e38ff */
.L_x_1:
[----:B--2---:R-:W-:-:S04]  /*01e0*/  IMAD.WIDE R8, R6, 0x4, R22 ;  /* 0x0000000406087825 */ /* 0x004fc800078e0216 */
[----:B-1----:R-:W-:Y:S02]  /*01f0*/  IMAD.WIDE R10, R7, 0x4, R24 ;  /* 0x00000004070a7825 */ /* 0x002fe400078e0218 */
[----:B------:R-:W2:Y:S04]  /*0200*/  LDG.E R8, desc[UR8][R8.64] ;  /* 0x0000000808087981 */ /* 0x000ea8000c1e1900 */
[----:B------:R-:W3:Y:S01]  /*0210*/  LDG.E R11, desc[UR8][R10.64] ;  /* 0x000000080a0b7981 */ /* 0x000ee2000c1e1900 */
[----:B------:R-:W-:Y:S02]  /*0220*/  IADD3 R21, PT, PT, R21, 0x20, RZ ;  /* 0x0000002015157810 */ /* 0x000fe40007ffe0ff */
[----:B------:R-:W-:Y:S02]  /*0230*/  IADD3 R7, PT, PT, R7, UR7, RZ ;  /* 0x0000000707077c10 */ /* 0x000fe4000fffe0ff */
[----:B------:R-:W-:-:S02]  /*0240*/  ISETP.GE.AND P0, PT, R21, R4, PT ;  /* 0x000000041500720c */ /* 0x000fc40003f06270 */
[----:B------:R-:W-:Y:S01]  /*0250*/  IADD3 R6, PT, PT, R6, 0x20, RZ ;  /* 0x0000002006067810 */ /* 0x000fe20007ffe0ff */
[----:B--2---:R-:W-:Y:S04]  /*0260*/  STS [R17], R8 ;  /* 0x0000000811007388 */ /* 0x004fe80000000800 */
[----:B---3--:R-:W-:Y:S01]  /*0270*/  STS [R16], R11 ;  /* 0x0000000b10007388 */ /* 0x008fe20000000800 */
[----:B------:R-:W-:Y:S06]  /*0280*/  BAR.SYNC.DEFER_BLOCKING 0x0 ;  /* 0x0000000000007b1d */ /* 0x000fec0000010000 */
[----:B------:R-:W-:Y:S04]  /*0290*/  LDS R20, [R18] ;  /* 0x0000000012147984 */ /* 0x000fe80000000800 */
[----:B------:R-:W0:Y:S04]  /*02a0*/  LDS.128 R12, [R19] ;  /* 0x00000000130c7984 */ /* 0x000e280000000c00 */
[----:B------:R-:W1:Y:S04]  /*02b0*/  LDS R26, [R18+0x80] ;  /* 0x00008000121a7984 */ /* 0x000e680000000800 */
[----:B------:R-:W2:Y:S04]  /*02c0*/  LDS R28, [R18+0x100] ;  /* 0x00010000121c7984 */ /* 0x000ea80000000800 */
[----:B------:R-:W-:Y:S01]  /*02d0*/  LDS.128 R8, [R19+0x10] ;  /* 0x0000100013087984 */ /* 0x000fe20000000c00 */
[----:B0-----:R-:W-:-:S03]  /*02e0*/  IMAD R12, R12, R20, R27 ;  /* 0x000000140c0c7224 */ /* 0x001fc600078e021b */
[----:B------:R-:W-:Y:S01]  /*02f0*/  LDS R20, [R18+0x280] ;  /* 0x0002800012147984 */ /* 0x000fe20000000800 */
[----:B-1----:R-:W-:-:S03]  /*0300*/  IMAD R27, R26, R13, R12 ;  /* 0x0000000d1a1b7224 */ /* 0x002fc600078e020c */
[----:B------:R-:W0:Y:S01]  /*0310*/  LDS R12, [R18+0x180] ;  /* 0x00018000120c7984 */ /* 0x000e220000000800 */
[----:B--2---:R-:W-:-:S03]  /*0320*/  IMAD R14, R28, R14, R27 ;  /* 0x0000000e1c0e7224 */ /* 0x004fc600078e021b */
[----:B------:R-:W1:Y:S04]  /*0330*/  LDS R13, [R18+0x200] ;  /* 0x00020000120d7984 */ /* 0x000e680000000800 */
[----:B------:R-:W2:Y:S04]  /*0340*/  LDS R27, [R18+0x300] ;  /* 0x00030000121b7984 */ /* 0x000ea80000000800 */
[----:B------:R-:W-:Y:S01]  /*0350*/  LDS R26, [R18+0x880] ;  /* 0x00088000121a7984 */ /* 0x000fe20000000800 */
[----:B0-----:R-:W-:-:S04]  /*0360*/  IMAD R12, R12, R15, R14 ;  /* 0x0000000f0c0c7224 */ /* 0x001fc800078e020e */
[----:B-1----:R-:W-:Y:S02]  /*0370*/  IMAD R8, R8, R13, R12 ;  /* 0x0000000d08087224 */ /* 0x002fe400078e020c */
[----:B------:R-:W-:Y:S02]  /*0380*/  LDS.128 R12, [R19+0x20] ;  /* 0x00002000130c7984 */ /* 0x000fe40000000c00 */
[----:B------:R-:W-:Y:S02]  /*0390*/  IMAD R8, R20, R9, R8 ;  /* 0x0000000914087224 */ /* 0x000fe400078e0208 */
[----:B------:R-:W0:Y:S02]  /*03a0*/  LDS R20, [R18+0x380] ;  /* 0x0003800012147984 */ /* 0x000e240000000800 */
[----:B--2---:R-:W-:Y:S02]  /*03b0*/  IMAD R8, R27, R10, R8 ;  /* 0x0000000a1b087224 */ /* 0x004fe400078e0208 */
[----:B------:R-:W1:Y:S04]  /*03c0*/  LDS R9, [R18+0x400] ;  /* 0x0004000012097984 */ /* 0x000e680000000800 */
[----:B------:R-:W2:Y:S04]  /*03d0*/  LDS R10, [R18+0x480] ;  /* 0x00048000120a7984 */ /* 0x000ea80000000800 */
[----:B------:R-:W3:Y:S01]  /*03e0*/  LDS R27, [R18+0x500] ;  /* 0x00050000121b7984 */ /* 0x000ee20000000800 */
[----:B0-----:R-:W-:-:S04]  /*03f0*/  IMAD R8, R20, R11, R8 ;  /* 0x0000000b14087224 */ /* 0x001fc800078e0208 */
[----:B-1----:R-:W-:Y:S02]  /*0400*/  IMAD R8, R12, R9, R8 ;  /* 0x000000090c087224 */ /* 0x002fe400078e0208 */
[----:B------:R-:W0:Y:S02]  /*0410*/  LDS R12, [R18+0x580] ;  /* 0x00058000120c7984 */ /* 0x000e240000000800 */
[----:B--2---:R-:W-:Y:S02]  /*0420*/  IMAD R20, R10, R13, R8 ;  /* 0x0000000d0a147224 */ /* 0x004fe400078e0208 */
[----:B------:R-:W-:Y:S02]  /*0430*/  LDS R13, [R18+0x600] ;  /* 0x00060000120d7984 */ /* 0x000fe40000000800 */
[----:B---3--:R-:W-:Y:S02]  /*0440*/  IMAD R14, R27, R14, R20 ;  /* 0x0000000e1b0e7224 */ /* 0x008fe400078e0214 */
[----:B------:R-:W1:Y:S04]  /*0450*/  LDS.128 R8, [R19+0x30] ;  /* 0x0000300013087984 */ /* 0x000e680000000c00 */
        /* <DEDUP_REMOVED lines=13> */
[----:B------:R-:W-:Y:S02]  /*0530*/  LDS R12, [R18+0xa80] ;  /* 0x000a8000120c7984 */ /* 0x000fe40000000800 */
[----:B------:R-:W-:Y:S02]  /*0540*/  IMAD R8, R26, R13, R8 ;  /* 0x0000000d1a087224 */ /* 0x000fe400078e0208 */
[----:B------:R-:W-:Y:S02]  /*0550*/  LDS R13, [R18+0xa00] ;  /* 0x000a0000120d7984 */ /* 0x000fe40000000800 */
[----:B--2---:R-:W-:Y:S02]  /*0560*/  IMAD R14, R27, R14, R8 ;  /* 0x0000000e1b0e7224 */ /* 0x004fe400078e0208 */
[----:B------:R-:W0:Y:S02]  /*0570*/  LDS.128 R8, [R19+0x50] ;  /* 0x0000500013087984 */ /* 0x000e240000000c00 */
[----:B---3--:R-:W-:-:S02]  /*0580*/  IMAD R14, R20, R15, R14 ;  /* 0x0000000f140e7224 */ /* 0x008fc400078e020e */
[----:B------:R-:W1:Y:S04]  /*0590*/  LDS R27, [R18+0xb00] ;  /* 0x000b0000121b7984 */ /* 0x000e680000000800 */
[----:B------:R-:W2:Y:S01]  /*05a0*/  LDS R20, [R18+0xb80] ;  /* 0x000b800012147984 */ /* 0x000ea20000000800 */
[----:B0-----:R-:W-:-:S04]  /*05b0*/  IMAD R8, R8, R13, R14 ;  /* 0x0000000d08087224 */ /* 0x001fc800078e020e */
[----:B------:R-:W-:Y:S02]  /*05c0*/  IMAD R8, R12, R9, R8 ;  /* 0x000000090c087224 */ /* 0x000fe400078e0208 */
[----:B------:R-:W-:Y:S02]  /*05d0*/  LDS R9, [R18+0xc00] ;  /* 0x000c000012097984 */ /* 0x000fe40000000800 */
[----:B-1----:R-:W-:Y:S02]  /*05e0*/  IMAD R8, R27, R10, R8 ;  /* 0x0000000a1b087224 */ /* 0x002fe400078e0208 */
[----:B------:R-:W0:Y:S02]  /*05f0*/  LDS.128 R12, [R19+0x60] ;  /* 0x00006000130c7984 */ /* 0x000e240000000c00 */
[----:B--2---:R-:W-:Y:S02]  /*0600*/  IMAD R8, R20, R11, R8 ;  /* 0x0000000b14087224 */ /* 0x004fe400078e0208 */
[----:B------:R-:W1:Y:S04]  /*0610*/  LDS R10, [R18+0xc80] ;  /* 0x000c8000120a7984 */ /* 0x000e680000000800 */
[----:B------:R-:W2:Y:S04]  /*0620*/  LDS R27, [R18+0xd00] ;  /* 0x000d0000121b7984 */ /* 0x000ea80000000800 */
[----:B------:R-:W3:Y:S01]  /*0630*/  LDS R20, [R18+0xd80] ;  /* 0x000d800012147984 */ /* 0x000ee20000000800 */
[----:B0-----:R-:W-:-:S03]  /*0640*/  IMAD R8, R12, R9, R8 ;  /* 0x000000090c087224 */ /* 0x001fc600078e0208 */
[----:B------:R-:W-:Y:S01]  /*0650*/  LDS R12, [R18+0xe80] ;  /* 0x000e8000120c7984 */ /* 0x000fe20000000800 */
[----:B-1----:R-:W-:-:S03]  /*0660*/  IMAD R8, R10, R13, R8 ;  /* 0x0000000d0a087224 */ /* 0x002fc600078e0208 */
[----:B------:R-:W-:Y:S01]  /*0670*/  LDS R13, [R18+0xe00] ;  /* 0x000e0000120d7984 */ /* 0x000fe20000000800 */
[----:B--2---:R-:W-:-:S03]  /*0680*/  IMAD R14, R27, R14, R8 ;  /* 0x0000000e1b0e7224 */ /* 0x004fc600078e0208 */
[----:B------:R-:W0:Y:S01]  /*0690*/  LDS.128 R8, [R19+0x70] ;  /* 0x0000700013087984 */ /* 0x000e220000000c00 */
[----:B---3--:R-:W-:-:S03]  /*06a0*/  IMAD R14, R20, R15, R14 ;  /* 0x0000000f140e7224 */ /* 0x008fc600078e020e */
[----:B------:R-:W1:Y:S04]  /*06b0*/  LDS R15, [R18+0xf00] ;  /* 0x000f0000120f7984 */ /* 0x000e680000000800 */
[----:B------:R-:W2:Y:S01]  /*06c0*/  LDS R27, [R18+0xf80] ;  /* 0x000f8000121b7984 */ /* 0x000ea20000000800 */
[----:B0-----:R-:W-:-:S04]  /*06d0*/  IMAD R8, R8, R13, R14 ;  /* 0x0000000d08087224 */ /* 0x001fc800078e020e */
[----:B------:R-:W-:-:S04]  /*06e0*/  IMAD R9, R12, R9, R8 ;  /* 0x000000090c097224 */ /* 0x000fc800078e0208 */
[----:B-1----:R-:W-:-:S04]  /*06f0*/  IMAD R10, R15, R10, R9 ;  /* 0x0000000a0f0a7224 */ /* 0x002fc800078e0209 */
[----:B--2---:R-:W-:Y:S01]  /*0700*/  IMAD R27, R27, R11, R10 ;  /* 0x0000000b1b1b7224 */ /* 0x004fe200078e020a */
[----:B------:R-:W-:Y:S06]  /*0710*/  BAR.SYNC.DEFER_BLOCKING 0x0 ;  /* 0x0000000000007b1d */ /* 0x000fec0000010000 */
[----:B------:R-:W-:Y:S05]  /*0720*/  @!P0 BRA `(.L_x_1) ;  /* 0xfffffff800ac8947 */ /* 0x000fea000383ffff */
.L_x_0:
[----:B------:R-:W0:Y:S01]  /*0730*/  LDC.64 R6, c[0x0][0x380] ;  /* 0x0000e000ff067b82 */ /* 0x000e220000000a00 */
[----:B-1-3--:R-:W-:-:S05]  /*0740*/  LEA R0, R5, R0, 0x5 ;  /* 0x0000000005007211 */ /* 0x00afca00078e28ff */
[----:B----4-:R-:W-:-:S04]  /*0750*/  IMAD R3, R3, UR11, R0 ;  /* 0x0000000b03037c24 */ /* 0x010fc8000f8e0200 */
[----:B------:R-:W-:-:S04]  /*0760*/  IMAD R3, R2, UR7, R3 ;  /* 0x0000000702037c24 */ /* 0x000fc8000f8e0203 */
[----:B0-----:R-:W-:-:S05]  /*0770*/  IMAD.WIDE R2, R3, 0x4, R6 ;  /* 0x0000000403027825 */ /* 0x001fca00078e0206 */
[----:B------:R-:W-:Y:S01]  /*0780*/  STG.E desc[UR8][R2.64], R27 ;  /* 0x0000001b02007986 */ /* 0x000fe2000c101908 */
[----:B------:R-:W-:Y:S05]  /*0790*/  EXIT ;  /* 0x000000000000794d */ /* 0x000fea0003800000 */
.L_x_2:
[----:B------:R-:W-:-:S00]  /*07a0*/  BRA `(.L_x_2) ;  /* 0xfffffffc00fc7947 */ /* 0x000fc0000383ffff */
[----:B------:R-:W-:-:S00]  /*07b0*/  NOP ;  /* 0x0000000000007918 */ /* 0x000fc00000000000 */
        /* <DEDUP_REMOVED lines=12> */
.L_x_7:


//--------------------- .text._Z13matrixMulCUDAILi16EEvPiS0_S0_ii --------------------------
	.section	.text._Z13matrixMulCUDAILi16EEvPiS0_S0_ii,"ax",@progbits
	.align	128
        .global         _Z13matrixMulCUDAILi16EEvPiS0_S0_ii
        .type           _Z13matrixMulCUDAILi16EEvPiS0_S0_ii,@function
        .size           _Z13matrixMulCUDAILi16EEvPiS0_S0_ii,(.L_x_8 - _Z13matrixMulCUDAILi16EEvPiS0_S0_ii)
        .other          _Z13matrixMulCUDAILi16EEvPiS0_S0_ii,@"STO_CUDA_ENTRY STV_DEFAULT"
_Z13matrixMulCUDAILi16EEvPiS0_S0_ii:
.text._Z13matrixMulCUDAILi16EEvPiS0_S0_ii:
[----:B------:R-:W-:Y:S01]  /*0000*/  LDC R1, c[0x0][0x37c] ;  /* 0x0000df00ff017b82 */ /* 0x000fe20000000800 */
[----:B------:R-:W0:Y:S01]  /*0010*/  LDCU UR7, c[0x0][0x398] ;  /* 0x00007300ff0777ac */ /* 0x000e220008000800 */
[----:B------:R-:W1:Y:S01]  /*0020*/  S2R R0, SR_CTAID.X ;  /* 0x0000000000007919 */ /* 0x000e620000002500 */
[----:B------:R-:W-:Y:S01]  /*0030*/  HFMA2 R9, -RZ, RZ, 0, 0 ;  /* 0x00000000ff097431 */ /* 0x000fe200000001ff */
[----:B------:R-:W2:Y:S01]  /*0040*/  LDCU.64 UR8, c[0x0][0x358] ;  /* 0x00006b00ff0877ac */ /* 0x000ea20008000a00 */
[----:B------:R-:W3:Y:S01]  /*0050*/  S2R R2, SR_CTAID.Y ;  /* 0x0000000000027919 */ /* 0x000ee20000002600 */
[----:B------:R-:W4:Y:S01]  /*0060*/  S2R R3, SR_TID.X ;  /* 0x0000000000037919 */ /* 0x000f220000002100 */
[----:B------:R-:W1:Y:S01]  /*0070*/  S2R R16, SR_TID.Y ;  /* 0x0000000000107919 */ /* 0x000e620000002200 */
[----:B0-----:R-:W-:-:S09]  /*0080*/  UISETP.GE.AND UP0, UPT, UR7, 0x1, UPT ;  /* 0x000000010700788c */ /* 0x001fd2000bf06270 */
[----:B--2---:R-:W-:Y:S05]  /*0090*/  BRA.U !UP0, `(.L_x_3) ;  /* 0x0000000908e47547 */ /* 0x004fea000b800000 */
[----:B---3--:R-:W-:Y:S01]  /*00a0*/  IMAD R22, R2, UR7, RZ ;  /* 0x0000000702167c24 */ /* 0x008fe2000f8e02ff */
[----:B------:R-:W0:Y:S01]  /*00b0*/  S2UR UR6, SR_CgaCtaId ;  /* 0x00000000000679c3 */ /* 0x000e220000008800 */
[----:B------:R-:W-:Y:S01]  /*00c0*/  UMOV UR4, 0x400 ;  /* 0x0000040000047882 */ /* 0x000fe20000000000 */
[----:B-1----:R-:W-:Y:S02]  /*00d0*/  SHF.L.U32 R25, R0, 0x4, RZ ;  /* 0x0000000400197819 */ /* 0x002fe400000006ff */
[----:B------:R-:W-:Y:S02]  /*00e0*/  SHF.L.U32 R22, R22, 0x4, RZ ;  /* 0x0000000416167819 */ /* 0x000fe400000006ff */
[----:B------:R-:W-:Y:S02]  /*00f0*/  MOV R9, RZ ;  /* 0x000000ff00097202 */ /* 0x000fe40000000f00 */
[----:B------:R-:W-:Y:S01]  /*0100*/  IADD3 R5, PT, PT, R22, 0x10, RZ ;  /* 0x0000001016057810 */ /* 0x000fe20007ffe0ff */
[----:B------:R-:W4:Y:S01]  /*0110*/  LDC R12, c[0x0][0x39c] ;  /* 0x0000e700ff0c7b82 */ /* 0x000f220000000800 */
[----:B------:R-:W-:-:S02]  /*0120*/  LOP3.LUT R4, RZ, R22, RZ, 0x33, !PT ;  /* 0x00000016ff047212 */ /* 0x000fc400078e33ff */
[----:B------:R-:W-:-:S04]  /*0130*/  VIADDMNMX R5, R22, UR7, R5, !PT ;  /* 0x0000000716057c46 */ /* 0x000fc8000f800105 */
[----:B------:R-:W-:-:S04]  /*0140*/  IADD3 R4, PT, PT, R5, R4, RZ ;  /* 0x0000000405047210 */ /* 0x000fc80007ffe0ff */
[C---:B------:R-:W-:Y:S02]  /*0150*/  ISETP.GE.U32.AND P1, PT, R4.reuse, 0x10, PT ;  /* 0x000000100400780c */ /* 0x040fe40003f26070 */
[----:B------:R-:W-:Y:S01]  /*0160*/  LOP3.LUT P0, RZ, R4, 0x10, RZ, 0xc0, !PT ;  /* 0x0000001004ff7812 */ /* 0x000fe2000780c0ff */
[----:B0-----:R-:W-:-:S06]  /*0170*/  ULEA UR5, UR6, UR4, 0x18 ;  /* 0x0000000406057291 */ /* 0x001fcc000f8ec0ff */
[C---:B------:R-:W-:Y:S01]  /*0180*/  LEA R18, R16.reuse, UR5, 0x6 ;  /* 0x0000000510127c11 */ /* 0x040fe2000f8e30ff */
[----:B----4-:R-:W-:-:S03]  /*0190*/  IMAD R20, R16, R12, R3 ;  /* 0x0000000c10147224 */ /* 0x010fc600078e0203 */
[----:B------:R-:W-:Y:S05]  /*01a0*/  @!P1 BRA `(.L_x_4) ;  /* 0x0000000400c49947 */ /* 0x000fea0003800000 */
[----:B------:R-:W-:Y:S01]  /*01b0*/  UIADD3 UR5, UPT, UPT, UR4, 0x400, URZ ;  /* 0x0000040004057890 */ /* 0x000fe2000fffe0ff */
[----:B------:R-:W-:Y:S02]  /*01c0*/  IADD3 R5, PT, PT, R16, 0x10, RZ ;  /* 0x0000001010057810 */ /* 0x000fe40007ffe0ff */
[----:B------:R-:W-:Y:S01]  /*01d0*/  LEA.HI R4, R4, 0x1, RZ, 0x1c ;  /* 0x0000000104047811 */ /* 0x000fe200078fe0ff */
[----:B------:R-:W-:Y:S01]  /*01e0*/  ULEA UR5, UR6, UR5, 0x18 ;  /* 0x0000000506057291 */ /* 0x000fe2000f8ec0ff */
[----:B------:R-:W-:Y:S01]  /*01f0*/  LEA R8, R2, R16, 0x4 ;  /* 0x0000001002087211 */ /* 0x000fe200078e20ff */
[--C-:B------:R-:W-:Y:S01]  /*0200*/  IMAD R6, R5, R12, R3.reuse ;  /* 0x0000000c05067224 */ /* 0x100fe200078e0203 */
[----:B------:R-:W-:Y:S02]  /*0210*/  LOP3.LUT R4, R4, 0x1ffffffe, RZ, 0xc0, !PT ;  /* 0x1ffffffe04047812 */ /* 0x000fe400078ec0ff */
[----:B------:R-:W-:Y:S01]  /*0220*/  IADD3 R21, PT, PT, R25, R20, RZ ;  /* 0x0000001419157210 */ /* 0x000fe20007ffe0ff */
[----:B------:R-:W-:Y:S01]  /*0230*/  IMAD R19, R8, UR7, R3 ;  /* 0x0000000708137c24 */ /* 0x000fe2000f8e0203 */
[----:B------:R-:W-:-:S02]  /*0240*/  LEA R15, R3, UR5, 0x2 ;  /* 0x00000005030f7c11 */ /* 0x000fc4000f8e10ff */
[----:B------:R-:W-:Y:S02]  /*0250*/  MOV R9, RZ ;  /* 0x000000ff00097202 */ /* 0x000fe40000000f00 */
[----:B------:R-:W-:Y:S02]  /*0260*/  LEA R14, R3, R18, 0x2 ;  /* 0x00000012030e7211 */ /* 0x000fe400078e10ff */
[----:B------:R-:W-:Y:S02]  /*0270*/  IADD3 R23, PT, PT, R25, R6, RZ ;  /* 0x0000000619177210 */ /* 0x000fe40007ffe0ff */
[----:B------:R-:W-:Y:S02]  /*0280*/  IADD3 R17, PT, PT, -R4, RZ, RZ ;  /* 0x000000ff04117210 */ /* 0x000fe40007ffe1ff */
[----:B------:R-:W-:-:S07]  /*0290*/  LEA R13, R16, R15, 0x6 ;  /* 0x0000000f100d7211 */ /* 0x000fce00078e30ff */
.L_x_5:
[----:B------:R-:W0:Y:S08]  /*02a0*/  LDC.64 R26, c[0x0][0x388] ;  /* 0x0000e200ff1a7b82 */ /* 0x000e300000000a00 */
[----:B------:R-:W1:Y:S01]  /*02b0*/  LDC.64 R10, c[0x0][0x390] ;  /* 0x0000e400ff0a7b82 */ /* 0x000e620000000a00 */
[----:B0-----:R-:W-:-:S05]  /*02c0*/  IMAD.WIDE R26, R19, 0x4, R26 ;  /* 0x00000004131a7825 */ /* 0x001fca00078e021a */
[----:B------:R-:W2:Y:S01]  /*02d0*/  LDG.E R8, desc[UR8][R26.64] ;  /* 0x000000081a087981 */ /* 0x000ea2000c1e1900 */
[----:B-1----:R-:W-:-:S06]  /*02e0*/  IMAD.WIDE R28, R21, 0x4, R10 ;  /* 0x00000004151c7825 */ /* 0x002fcc00078e020a */
[----:B------:R-:W3:Y:S04]  /*02f0*/  LDG.E R28, desc[UR8][R28.64] ;  /* 0x000000081c1c7981 */ /* 0x000ee8000c1e1900 */
[----:B--2---:R-:W-:Y:S04]  /*0300*/  STS [R14], R8 ;  /* 0x000000080e007388 */ /* 0x004fe80000000800 */
[----:B---3--:R-:W-:Y:S01]  /*0310*/  STS [R13], R28 ;  /* 0x0000001c0d007388 */ /* 0x008fe20000000800 */
[----:B------:R-:W-:Y:S06]  /*0320*/  BAR.SYNC.DEFER_BLOCKING 0x0 ;  /* 0x0000000000007b1d */ /* 0x000fec0000010000 */
[----:B------:R-:W-:Y:S04]  /*0330*/  LDS R24, [R15] ;  /* 0x000000000f187984 */ /* 0x000fe80000000800 */
[----:B------:R-:W0:Y:S04]  /*0340*/  LDS.128 R4, [R18] ;  /* 0x0000000012047984 */ /* 0x000e280000000c00 */
[----:B------:R-:W-:Y:S01]  /*0350*/  LDS R8, [R15+0x100] ;  /* 0x000100000f087984 */ /* 0x000fe20000000800 */
[----:B0-----:R-:W-:-:S03]  /*0360*/  IMAD R4, R4, R24, R9 ;  /* 0x0000001804047224 */ /* 0x001fc600078e0209 */
[----:B------:R-:W0:Y:S04]  /*0370*/  LDS R9, [R15+0x40] ;  /* 0x000040000f097984 */ /* 0x000e280000000800 */
[----:B------:R-:W-:Y:S01]  /*0380*/  LDS R24, [R15+0x200] ;  /* 0x000200000f187984 */ /* 0x000fe20000000800 */
[----:B0-----:R-:W-:-:S03]  /*0390*/  IMAD R5, R9, R5, R4 ;  /* 0x0000000509057224 */ /* 0x001fc600078e0204 */
[----:B------:R-:W0:Y:S04]  /*03a0*/  LDS R4, [R15+0x80] ;  /* 0x000080000f047984 */ /* 0x000e280000000800 */
[----:B------:R-:W1:Y:S01]  /*03b0*/  LDS R9, [R15+0xc0] ;  /* 0x0000c0000f097984 */ /* 0x000e620000000800 */
[----:B0-----:R-:W-:-:S04]  /*03c0*/  IMAD R4, R4, R6, R5 ;  /* 0x0000000604047224 */ /* 0x001fc800078e0205 */
[----:B-1----:R-:W-:Y:S02]  /*03d0*/  IMAD R9, R9, R7, R4 ;  /* 0x0000000709097224 */ /* 0x002fe400078e0204 */
[----:B------:R-:W0:Y:S02]  /*03e0*/  LDS.128 R4, [R18+0x10] ;  /* 0x0000100012047984 */ /* 0x000e240000000c00 */
[----:B0-----:R-:W-:Y:S02]  /*03f0*/  IMAD R4, R4, R8, R9 ;  /* 0x0000000804047224 */ /* 0x001fe400078e0209 */
[----:B------:R-:W0:Y:S02]  /*0400*/  LDS R8, [R15+0x140] ;  /* 0x000140000f087984 */ /* 0x000e240000000800 */
[----:B0-----:R-:W-:Y:S02]  /*0410*/  IMAD R5, R8, R5, R4 ;  /* 0x0000000508057224 */ /* 0x001fe400078e0204 */
[----:B------:R-:W0:Y:S04]  /*0420*/  LDS R4, [R15+0x180] ;  /* 0x000180000f047984 */ /* 0x000e280000000800 */
[----:B------:R-:W1:Y:S01]  /*0430*/  LDS R8, [R15+0x1c0] ;  /* 0x0001c0000f087984 */ /* 0x000e620000000800 */
[----:B0-----:R-:W-:-:S04]  /*0440*/  IMAD R4, R4, R6, R5 ;  /* 0x0000000604047224 */ /* 0x001fc800078e0205 */
[----:B-1----:R-:W-:Y:S02]  /*0450*/  IMAD R9, R8, R7, R4 ;  /* 0x0000000708097224 */ /* 0x002fe400078e0204 */
[----:B------:R-:W0:Y:S04]  /*0460*/  LDS.128 R4, [R18+0x20] ;  /* 0x0000200012047984 */ /* 0x000e280000000c00 */
[----:B------:R-:W1:Y:S01]  /*0470*/  LDS R8, [R15+0x240] ;  /* 0x000240000f087984 */ /* 0x000e620000000800 */
[----:B0-----:R-:W-:-:S03]  /*0480*/  IMAD R4, R4, R24, R9 ;  /* 0x0000001804047224 */ /* 0x001fc600078e0209 */
[----:B------:R-:W-:Y:S01]  /*0490*/  LDS R24, [R15+0x300] ;  /* 0x000300000f187984 */ /* 0x000fe20000000800 */
[----:B-1----:R-:W-:-:S03]  /*04a0*/  IMAD R5, R8, R5, R4 ;  /* 0x0000000508057224 */ /* 0x002fc600078e0204 */
[----:B------:R-:W0:Y:S04]  /*04b0*/  LDS R4, [R15+0x280] ;  /* 0x000280000f047984 */ /* 0x000e280000000800 */
[----:B------:R-:W1:Y:S01]  /*04c0*/  LDS R8, [R15+0x2c0] ;  /* 0x0002c0000f087984 */ /* 0x000e620000000800 */
[----:B0-----:R-:W-:-:S04]  /*04d0*/  IMAD R4, R4, R6, R5 ;  /* 0x0000000604047224 */ /* 0x001fc800078e0205 */
[----:B-1----:R-:W-:Y:S02]  /*04e0*/  IMAD R9, R8, R7, R4 ;  /* 0x0000000708097224 */ /* 0x002fe400078e0204 */
[----:B------:R-:W0:Y:S04]  /*04f0*/  LDS.128 R4, [R18+0x30] ;  /* 0x0000300012047984 */ /* 0x000e280000000c00 */
[----:B------:R-:W-:Y:S01]  /*0500*/  LDS R8, [R15+0x380] ;  /* 0x000380000f087984 */ /* 0x000fe20000000800 */
[----:B0-----:R-:W-:-:S03]  /*0510*/  IMAD R4, R4, R24, R9 ;  /* 0x0000001804047224 */ /* 0x001fc600078e0209 */
[----:B------:R-:W0:Y:S04]  /*0520*/  LDS R9, [R15+0x340] ;  /* 0x000340000f097984 */ /* 0x000e280000000800 */
[----:B------:R-:W1:Y:S01]  /*0530*/  LDS R24, [R15+0x3c0] ;  /* 0x0003c0000f187984 */ /* 0x000e620000000800 */
[----:B------:R-:W-:Y:S06]  /*0540*/  BAR.SYNC.DEFER_BLOCKING 0x0 ;  /* 0x0000000000007b1d */ /* 0x000fec0000010000 */
[----:B------:R-:W2:Y:S01]  /*0550*/  LDG.E R27, desc[UR8][R26.64+0x40] ;  /* 0x000040081a1b7981 */ /* 0x000ea2000c1e1900 */
[----:B0-----:R-:W-:-:S02]  /*0560*/  IMAD R9, R9, R5, R4 ;  /* 0x0000000509097224 */ /* 0x001fc400078e0204 */
[----:B------:R-:W-:-:S06]  /*0570*/  IMAD.WIDE R4, R23, 0x4, R10 ;  /* 0x0000000417047825 */ /* 0x000fcc00078e020a */
[----:B------:R-:W3:Y:S01]  /*0580*/  LDG.E R4, desc[UR8][R4.64] ;  /* 0x0000000804047981 */ /* 0x000ee2000c1e1900 */
[----:B------:R-:W-:-:S04]  /*0590*/  IMAD R28, R8, R6, R9 ;  /* 0x00000006081c7224 */ /* 0x000fc800078e0209 */
[----:B-1----:R-:W-:Y:S01]  /*05a0*/  IMAD R7, R24, R7, R28 ;  /* 0x0000000718077224 */ /* 0x002fe200078e021c */
[----:B------:R-:W-:-:S04]  /*05b0*/  IADD3 R17, PT, PT, R17, 0x2, RZ ;  /* 0x0000000211117810 */ /* 0x000fc80007ffe0ff */
[----:B------:R-:W-:Y:S02]  /*05c0*/  ISETP.NE.AND P1, PT, R17, RZ, PT ;  /* 0x000000ff1100720c */ /* 0x000fe40003f25270 */
[----:B------:R-:W-:Y:S02]  /*05d0*/  LEA R25, R12, R25, 0x4 ;  /* 0x000000190c197211 */ /* 0x000fe400078e20ff */
[----:B------:R-:W-:Y:S02]  /*05e0*/  IADD3 R22, PT, PT, R22, 0x20, RZ ;  /* 0x0000002016167810 */ /* 0x000fe40007ffe0ff */
[C---:B------:R-:W-:Y:S02]  /*05f0*/  LEA R25, R12.reuse, R25, 0x4 ;  /* 0x000000190c197211 */ /* 0x040fe400078e20ff */
[----:B------:R-:W-:Y:S02]  /*0600*/  IADD3 R19, PT, PT, R19, 0x20, RZ ;  /* 0x0000002013137810 */ /* 0x000fe40007ffe0ff */
[----:B------:R-:W-:-:S02]  /*0610*/  LEA R23, R12, R23, 0x5 ;  /* 0x000000170c177211 */ /* 0x000fc400078e28ff */
[----:B------:R-:W-:Y:S01]  /*0620*/  LEA R21, R12, R21, 0x5 ;  /* 0x000000150c157211 */ /* 0x000fe200078e28ff */
[----:B--2---:R-:W-:Y:S04]  /*0630*/  STS [R14], R27 ;  /* 0x0000001b0e007388 */ /* 0x004fe80000000800 */
[----:B---3--:R-:W-:Y:S01]  /*0640*/  STS [R13], R4 ;  /* 0x000000040d007388 */ /* 0x008fe20000000800 */
[----:B------:R-:W-:Y:S06]  /*0650*/  BAR.SYNC.DEFER_BLOCKING 0x0 ;  /* 0x0000000000007b1d */ /* 0x000fec0000010000 */
[----:B------:R-:W-:Y:S04]  /*0660*/  LDS R29, [R15] ;  /* 0x000000000f1d7984 */ /* 0x000fe80000000800 */
[----:B------:R-:W0:Y:S04]  /*0670*/  LDS.128 R8, [R18] ;  /* 0x0000000012087984 */ /* 0x000e280000000c00 */
[----:B------:R-:W1:Y:S04]  /*0680*/  LDS R5, [R15+0x40] ;  /* 0x000040000f057984 */ /* 0x000e680000000800 */
[----:B------:R-:W2:Y:S04]  /*0690*/  LDS R6, [R15+0x80] ;  /* 0x000080000f067984 */ /* 0x000ea80000000800 */
[----:B------:R-:W3:Y:S04]  /*06a0*/  LDS R24, [R15+0xc0] ;  /* 0x0000c0000f187984 */ /* 0x000ee80000000800 */
[----:B------:R-:W-:Y:S01]  /*06b0*/  LDS R27, [R15+0x180] ;  /* 0x000180000f1b7984 */ /* 0x000fe20000000800 */
[----:B0-----:R-:W-:-:S04]  /*06c0*/  IMAD R8, R8, R29, R7 ;  /* 0x0000001d08087224 */ /* 0x001fc800078e0207 */
[----:B-1----:R-:W-:Y:S02]  /*06d0*/  IMAD R5, R5, R9, R8 ;  /* 0x0000000905057224 */ /* 0x002fe400078e0208 */
[----:B------:R-:W-:Y:S02]  /*06e0*/  LDS R9, [R15+0x100] ;  /* 0x000100000f097984 */ /* 0x000fe40000000800 */
[----:B--2---:R-:W-:Y:S02]  /*06f0*/  IMAD R10, R6, R10, R5 ;  /* 0x0000000a060a7224 */ /* 0x004fe400078e0205 */
[----:B------:R-:W0:Y:S04]  /*0700*/  LDS.128 R4, [R18+0x10] ;  /* 0x0000100012047984 */ /* 0x000e280000000c00 */
[----:B------:R-:W1:Y:S01]  /*0710*/  LDS R8, [R15+0x140] ;  /* 0x000140000f087984 */ /* 0x000e620000000800 */
[----:B---3--:R-:W-:-:S03]  /*0720*/  IMAD R10, R24, R11, R10 ;  /* 0x0000000b180a7224 */ /* 0x008fc600078e020a */
[----:B------:R-:W2:Y:S01]  /*0730*/  LDS R24, [R15+0x1c0] ;  /* 0x0001c0000f187984 */ /* 0x000ea20000000800 */
[----:B0-----:R-:W-:-:S04]  /*0740*/  IMAD R4, R4, R9, R10 ;  /* 0x0000000904047224 */ /* 0x001fc800078e020a */
[----:B-1----:R-:W-:Y:S02]  /*0750*/  IMAD R4, R8, R5, R4 ;  /* 0x0000000508047224 */ /* 0x002fe400078e0204 */
[----:B------:R-:W-:Y:S04]  /*0760*/  LDS R5, [R15+0x200] ;  /* 0x000200000f057984 */ /* 0x000fe80000000800 */
[----:B------:R-:W0:Y:S01]  /*0770*/  LDS.128 R8, [R18+0x20] ;  /* 0x0000200012087984 */ /* 0x000e220000000c00 */
[----:B------:R-:W-:-:S03]  /*0780*/  IMAD R4, R27, R6, R4 ;  /* 0x000000061b047224 */ /* 0x000fc600078e0204 */
[----:B------:R-:W1:Y:S01]  /*0790*/  LDS R6, [R15+0x240] ;  /* 0x000240000f067984 */ /* 0x000e620000000800 */
[----:B--2---:R-:W-:-:S03]  /*07a0*/  IMAD R4, R24, R7, R4 ;  /* 0x0000000718047224 */ /* 0x004fc600078e0204 */
[----:B------:R-:W2:Y:S04]  /*07b0*/  LDS R27, [R15+0x280] ;  /* 0x000280000f1b7984 */ /* 0x000ea80000000800 */
[----:B------:R-:W3:Y:S01]  /*07c0*/  LDS R24, [R15+0x2c0] ;  /* 0x0002c0000f187984 */ /* 0x000ee20000000800 */
[----:B0-----:R-:W-:-:S04]  /*07d0*/  IMAD R4, R8, R5, R4 ;  /* 0x0000000508047224 */ /* 0x001fc800078e0204 */
[----:B-1----:R-:W-:Y:S02]  /*07e0*/  IMAD R8, R6, R9, R4 ;  /* 0x0000000906087224 */ /* 0x002fe400078e0204 */
[----:B------:R-:W-:Y:S04]  /*07f0*/  LDS R9, [R15+0x300] ;  /* 0x000300000f097984 */ /* 0x000fe80000000800 */
[----:B------:R-:W0:Y:S01]  /*0800*/  LDS.128 R4, [R18+0x30] ;  /* 0x0000300012047984 */ /* 0x000e220000000c00 */
[----:B--2---:R-:W-:-:S03]  /*0810*/  IMAD R8, R27, R10, R8 ;  /* 0x0000000a1b087224 */ /* 0x004fc600078e0208 */
[----:B------:R-:W1:Y:S01]  /*0820*/  LDS R10, [R15+0x340] ;  /* 0x000340000f0a7984 */ /* 0x000e620000000800 */
[----:B---3--:R-:W-:-:S03]  /*0830*/  IMAD R8, R24, R11, R8 ;  /* 0x0000000b18087224 */ /* 0x008fc600078e0208 */
[----:B------:R-:W2:Y:S04]  /*0840*/  LDS R11, [R15+0x380] ;  /* 0x000380000f0b7984 */ /* 0x000ea80000000800 */
[----:B------:R-:W3:Y:S01]  /*0850*/  LDS R24, [R15+0x3c0] ;  /* 0x0003c0000f187984 */ /* 0x000ee20000000800 */
[----:B0-----:R-:W-:-:S04]  /*0860*/  IMAD R4, R4, R9, R8 ;  /* 0x0000000904047224 */ /* 0x001fc800078e0208 */
[----:B-1----:R-:W-:-:S04]  /*0870*/  IMAD R5, R10, R5, R4 ;  /* 0x000000050a057224 */ /* 0x002fc800078e0204 */
[----:B--2---:R-:W-:-:S04]  /*0880*/  IMAD R6, R11, R6, R5 ;  /* 0x000000060b067224 */ /* 0x004fc800078e0205 */
[----:B---3--:R-:W-:Y:S01]  /*0890*/  IMAD R9, R24, R7, R6 ;  /* 0x0000000718097224 */ /* 0x008fe200078e0206 */
[----:B------:R-:W-:Y:S06]  /*08a0*/  BAR.SYNC.DEFER_BLOCKING 0x0 ;  /* 0x0000000000007b1d */ /* 0x000fec0000010000 */
[----:B------:R-:W-:Y:S05]  /*08b0*/  @P1 BRA `(.L_x_5) ;  /* 0xfffffff800781947 */ /* 0x000fea000383ffff */
.L_x_4:
[----:B------:R-:W-:Y:S05]  /*08c0*/  @P0 BRA `(.L_x_3) ;  /* 0x0000000000d80947 */ /* 0x000fea0003800000 */
[----:B------:R-:W0:Y:S01]  /*08d0*/  LDC.64 R6, c[0x0][0x388] ;  /* 0x0000e200ff067b82 */ /* 0x000e220000000a00 */
[----:B------:R-:W-:Y:S01]  /*08e0*/  IMAD R11, R16, UR7, R3 ;  /* 0x00000007100b7c24 */ /* 0x000fe2000f8e0203 */
[----:B------:R-:W-:-:S04]  /*08f0*/  IADD3 R25, PT, PT, R20, R25, RZ ;  /* 0x0000001914197210 */ /* 0x000fc80007ffe0ff */
[----:B------:R-:W-:Y:S02]  /*0900*/  IADD3 R11, PT, PT, R11, R22, RZ ;  /* 0x000000160b0b7210 */ /* 0x000fe40007ffe0ff */
[----:B------:R-:W1:Y:S03]  /*0910*/  LDC.64 R4, c[0x0][0x390] ;  /* 0x0000e400ff047b82 */ /* 0x000e660000000a00 */
[----:B0-----:R-:W-:-:S05]  /*0920*/  IMAD.WIDE R6, R11, 0x4, R6 ;  /* 0x000000040b067825 */ /* 0x001fca00078e0206 */
[----:B------:R-:W2:Y:S01]  /*0930*/  LDG.E R8, desc[UR8][R6.64] ;  /* 0x0000000806087981 */ /* 0x000ea2000c1e1900 */
[----:B-1----:R-:W-:-:S05]  /*0940*/  IMAD.WIDE R4, R25, 0x4, R4 ;  /* 0x0000000419047825 */ /* 0x002fca00078e0204 */
[----:B------:R-:W3:Y:S01]  /*0950*/  LDG.E R10, desc[UR8][R4.64] ;  /* 0x00000008040a7981 */ /* 0x000ee2000c1e1900 */
[----:B------:R-:W-:-:S04]  /*0960*/  UIADD3 UR4, UPT, UPT, UR4, 0x400, URZ ;  /* 0x0000040004047890 */ /* 0x000fc8000fffe0ff */
[----:B------:R-:W-:Y:S01]  /*0970*/  ULEA UR4, UR6, UR4, 0x18 ;  /* 0x0000000406047291 */ /* 0x000fe2000f8ec0ff */
[----:B------:R-:W-:-:S05]  /*0980*/  LEA R17, R3, R18, 0x2 ;  /* 0x0000001203117211 */ /* 0x000fca00078e10ff */
[----:B------:R-:W-:-:S04]  /*0990*/  LEA R19, R3, UR4, 0x2 ;  /* 0x0000000403137c11 */ /* 0x000fc8000f8e10ff */
        /* <DEDUP_REMOVED lines=9> */
[----:B------:R-:W-:Y:S04]  /*0a30*/  LDS R25, [R19+0x100] ;  /* 0x0001000013197984 */ /* 0x000fe80000000800 */
[----:B------:R-:W4:Y:S04]  /*0a40*/  LDS.128 R4, [R18+0x10] ;  /* 0x0000100012047984 */ /* 0x000f280000000c00 */
[----:B------:R-:W5:Y:S04]  /*0a50*/  LDS R20, [R19+0x140] ;  /* 0x0001400013147984 */ /* 0x000f680000000800 */
[----:B------:R-:W5:Y:S04]  /*0a60*/  LDS R17, [R19+0x180] ;  /* 0x0001800013117984 */ /* 0x000f680000000800 */
[----:B------:R-:W5:Y:S04]  /*0a70*/  LDS R22, [R19+0x1c0] ;  /* 0x0001c00013167984 */ /* 0x000f680000000800 */
[----:B------:R-:W-:Y:S01]  /*0a80*/  LDS R24, [R19+0x240] ;  /* 0x0002400013187984 */ /* 0x000fe20000000800 */
[----:B0-----:R-:W-:-:S03]  /*0a90*/  IMAD R12, R12, R11, R9 ;  /* 0x0000000b0c0c7224 */ /* 0x001fc600078e0209 */
[----:B------:R-:W-:Y:S01]  /*0aa0*/  LDS.128 R8, [R18+0x20] ;  /* 0x0000200012087984 */ /* 0x000fe20000000c00 */
[----:B-1----:R-:W-:-:S03]  /*0ab0*/  IMAD R12, R21, R13, R12 ;  /* 0x0000000d150c7224 */ /* 0x002fc600078e020c */
[----:B------:R-:W0:Y:S01]  /*0ac0*/  LDS R21, [R19+0x200] ;  /* 0x0002000013157984 */ /* 0x000e220000000800 */
[----:B--2---:R-:W-:-:S03]  /*0ad0*/  IMAD R12, R23, R14, R12 ;  /* 0x0000000e170c7224 */ /* 0x004fc600078e020c */
[----:B------:R-:W1:Y:S01]  /*0ae0*/  LDS R23, [R19+0x280] ;  /* 0x0002800013177984 */ /* 0x000e620000000800 */
[----:B---3--:R-:W-:-:S03]  /*0af0*/  IMAD R12, R26, R15, R12 ;  /* 0x0000000f1a0c7224 */ /* 0x008fc600078e020c */
[----:B------:R-:W2:Y:S01]  /*0b00*/  LDS R26, [R19+0x2c0] ;  /* 0x0002c000131a7984 */ /* 0x000ea20000000800 */
[----:B----4-:R-:W-:-:S03]  /*0b10*/  IMAD R4, R4, R25, R12 ;  /* 0x0000001904047224 */ /* 0x010fc600078e020c */
[----:B------:R-:W-:Y:S04]  /*0b20*/  LDS R25, [R19+0x300] ;  /* 0x0003000013197984 */ /* 0x000fe80000000800 */
[----:B------:R-:W3:Y:S01]  /*0b30*/  LDS.128 R12, [R18+0x30] ;  /* 0x00003000120c7984 */ /* 0x000ee20000000c00 */
[----:B-----5:R-:W-:-:S03]  /*0b40*/  IMAD R27, R20, R5, R4 ;  /* 0x00000005141b7224 */ /* 0x020fc600078e0204 */
[----:B------:R-:W4:Y:S04]  /*0b50*/  LDS R4, [R19+0x340] ;  /* 0x0003400013047984 */ /* 0x000f280000000800 */
[----:B------:R-:W5:Y:S04]  /*0b60*/  LDS R5, [R19+0x380] ;  /* 0x0003800013057984 */ /* 0x000f680000000800 */
[----:B------:R-:W5:Y:S01]  /*0b70*/  LDS R20, [R19+0x3c0] ;  /* 0x0003c00013147984 */ /* 0x000f620000000800 */
[----:B------:R-:W-:-:S04]  /*0b80*/  IMAD R6, R17, R6, R27 ;  /* 0x0000000611067224 */ /* 0x000fc800078e021b */
[----:B------:R-:W-:-:S04]  /*0b90*/  IMAD R6, R22, R7, R6 ;  /* 0x0000000716067224 */ /* 0x000fc800078e0206 */
[----:B0-----:R-:W-:-:S04]  /*0ba0*/  IMAD R6, R8, R21, R6 ;  /* 0x0000001508067224 */ /* 0x001fc800078e0206 */
[----:B------:R-:W-:-:S04]  /*0bb0*/  IMAD R6, R24, R9, R6 ;  /* 0x0000000918067224 */ /* 0x000fc800078e0206 */
[----:B-1----:R-:W-:-:S04]  /*0bc0*/  IMAD R6, R23, R10, R6 ;  /* 0x0000000a17067224 */ /* 0x002fc800078e0206 */
[----:B--2---:R-:W-:-:S04]  /*0bd0*/  IMAD R6, R26, R11, R6 ;  /* 0x0000000b1a067224 */ /* 0x004fc800078e0206 */
[----:B---3--:R-:W-:-:S04]  /*0be0*/  IMAD R6, R12, R25, R6 ;  /* 0x000000190c067224 */ /* 0x008fc800078e0206 */
[----:B----4-:R-:W-:-:S04]  /*0bf0*/  IMAD R4, R4, R13, R6 ;  /* 0x0000000d04047224 */ /* 0x010fc800078e0206 */
[----:B-----5:R-:W-:-:S04]  /*0c00*/  IMAD R4, R5, R14, R4 ;  /* 0x0000000e05047224 */ /* 0x020fc800078e0204 */
[----:B------:R-:W-:Y:S01]  /*0c10*/  IMAD R9, R20, R15, R4 ;  /* 0x0000000f14097224 */ /* 0x000fe200078e0204 */
[----:B------:R-:W-:Y:S06]  /*0c20*/  BAR.SYNC.DEFER_BLOCKING 0x0 ;  /* 0x0000000000007b1d */ /* 0x000fec0000010000 */
.L_x_3:
[----:B------:R-:W0:Y:S01]  /*0c30*/  LDCU UR4, c[0x0][0x39c] ;  /* 0x00007380ff0477ac */ /* 0x000e220008000800 */
[----:B------:R-:W2:Y:S01]  /*0c40*/  LDC.64 R4, c[0x0][0x380] ;  /* 0x0000e000ff047b82 */ /* 0x000ea20000000a00 */
[----:B-1--4-:R-:W-:-:S05]  /*0c50*/  LEA R3, R0, R3, 0x4 ;  /* 0x0000000300037211 */ /* 0x012fca00078e20ff */
[----:B0-----:R-:W-:Y:S02]  /*0c60*/  IMAD R3, R16, UR4, R3 ;  /* 0x0000000410037c24 */ /* 0x001fe4000f8e0203 */
[----:B---3--:R-:W-:-:S05]  /*0c70*/  IMAD R2, R2, UR4, RZ ;  /* 0x0000000402027c24 */ /* 0x008fca000f8e02ff */
[----:B------:R-:W-:-:S05]  /*0c80*/  LEA R3, R2, R3, 0x4 ;  /* 0x0000000302037211 */ /* 0x000fca00078e20ff */
[----:B--2---:R-:W-:-:S05]  /*0c90*/  IMAD.WIDE R2, R3, 0x4, R4 ;  /* 0x0000000403027825 */ /* 0x004fca00078e0204 */
[----:B------:R-:W-:Y:S01]  /*0ca0*/  STG.E desc[UR8][R2.64], R9 ;  /* 0x0000000902007986 */ /* 0x000fe2000c101908 */
[----:B------:R-:W-:Y:S05]  /*0cb0*/  EXIT ;  /* 0x000000000000794d */ /* 0x000fea0003800000 */
.L_x_6:
        /* <DEDUP_REMOVED lines=12> */
.L_x_8:


//--------------------- .nv.shared._Z13matrixMulCUDAILi32EEvPiS0_S0_ii --------------------------
	.section	.nv.shared._Z13matrixMulCUDAILi32EEvPiS0_S0_ii,"aw",@nobits
	.sectionflags	@""
	.align	4
.nv.shared._Z13matrixMulCUDAILi32EEvPiS0_S0_ii:
	.zero		9216


//--------------------- .nv.shared.reserved.0     --------------------------
	.section	.nv.shared.reserved.0,"aw",@nobits
	.weak		__nv_reservedSMEM_offset_0_alias
	.size		__nv_reservedSMEM_offset_0_alias, 0, 64
	.other		__nv_reservedSMEM_offset_0_alias,@"STO_CUDA_RESERVED_SHARED STV_DEFAULT"
__nv_reservedSMEM_offset_0_alias:
	.zero		0
	.zero		64


//--------------------- .nv.shared._Z13matrixMulCUDAILi16EEvPiS0_S0_ii --------------------------
	.section	.nv.shared._Z13matrixMulCUDAILi16EEvPiS0_S0_ii,"aw",@nobits
	.sectionflags	@""
	.align	4
.nv.shared._Z13matrixMulCUDAILi16EEvPiS0_S0_ii:
	.zero		3072


//--------------------- .nv.constant0._Z13matrixMulCUDAILi32EEvPiS0_S0_ii --------------------------
	.section	.nv.constant0._Z13matrixMulCUDAILi32EEvPiS0_S0_ii,"a",@progbits
	.sectionflags	@""
	.align	4
.nv.constant0._Z13matrixMulCUDAILi32EEvPiS0_S0_ii:
	.zero		928


//--------------------- .nv.constant0._Z13matrixMulCUDAILi16EEvPiS0_S0_ii --------------------------
	.section	.nv.constant0._Z13matrixMulCUDAILi16EEvPiS0_S0_ii,"a",@progbits
	.sectionflags	@""
	.align	4
.nv.constant0._Z13matrixMulCUDAILi16EEvPiS0_S0_ii:
	.zero		928


//--------------------- SYMBOLS --------------------------

	.type		.nv.reservedSmem.offset0,@object
	.size		.nv.reservedSmem.offset0,0x4
	.type		.nv.reservedSmem.cap,@object
	.size		.nv.reservedSmem.cap,0x4
